	.target	sm_90a

	.elftype	@"ET_EXEC"


//--------------------- .note.nv.tkinfo           --------------------------
	.section	.note.nv.tkinfo,"",@"SHT_NOTE"
	.sectionflags	@"SHF_NOTE_NV_TKINFO"
	.tkinfo
        /*0018*/ 	.word	0x00000002
        /*0030*/ 	.string	""
        /*0030*/ 	.string	"ptxas"
        /*0030*/ 	.string	"Cuda compilation tools, release 13.0, V13.0.88"
        /*0030*/ 	.string	"Build cuda_13.0.r13.0/compiler.36424714_0"
        /*0030*/ 	.string	"-arch sm_90a -m 64 "



//--------------------- .note.nv.cuinfo           --------------------------
	.section	.note.nv.cuinfo,"",@"SHT_NOTE"
	.sectionflags	@"SHF_NOTE_NV_CUINFO"
        /*0018*/ 	.short	0x0002
        /*001a*/ 	.short	0x005a
        /*001c*/ 	.short	0x0082
	.zero		2


//--------------------- .nv.info                  --------------------------
	.section	.nv.info,"",@"SHT_CUDA_INFO"
	.align	4


	//----- nvinfo : EIATTR_REGCOUNT
	.align		4
        /*0000*/ 	.byte	0x04, 0x2f
        /*0002*/ 	.short	(.L_12 - .L_11)
	.align		4
.L_11:
        /*0004*/ 	.word	index@(_ZN7cutlass13device_kernelINS_4gemm6kernel13GemmUniversalIN4cute5tupleIJiiiiEEENS1_10collective13CollectiveMmaINS1_40MainloopSm90TmaGmmaWarpSpecializedSparseILi9ENS5_IJNS4_1CILi1EEENSA_ILi2EEESB_EEENS1_35KernelTmaWarpSpecializedCooperativeEEENS5_IJNSA_ILi128EEESG_NSA_ILi64EEEEEENS_6half_tENS5_IJNS4_6LayoutINS5_IJiNS5_IJSC_iEEEiEEENS5_IJlNS5_IJSB_SC_EEElEEEEENSK_INS5_IJNS5_IJNS5_IJNSA_ILi8EEESC_NSA_ILi4EEEEEEiEEENS5_IJNS5_IJNSA_ILi16EEESC_SC_EEEiEEEiEEENS5_IJNS5_IJNS5_IJSH_SU_NSA_ILi1024EEEEEENSA_ILi4096EEEEEENS5_IJNS5_IJSB_NSA_ILi512EEENSA_ILi32EEEEEElEEElEEEEEEEESJ_NS5_IJlSB_lEEENS4_8TiledMMAINS4_8MMA_AtomIJNS4_4SM904GMMA6SPARSE27GMMA_64x128x32_F32F16F16_SSILNS1D_5MajorE0ELS1G_0ELNS1D_7ScaleInE1ELS1H_1ELNS1D_9SparseSelE0EEEEEENSK_INS5_IJSC_SB_SB_EEENS5_IJSB_NSA_ILi0EEES1M_EEEEENS5_IJNS4_10UnderscoreES1P_S1P_EEEEENS4_23SM90_TMA_LOAD_MULTICASTENS4_14ComposedLayoutINS4_7SwizzleILi2ELi4ELi3EEENS4_25smem_sparse_ptr_flag_bitsILi2ELi16EEENSK_INS5_IJNS5_IJSB_SQ_EEENS5_IJSC_S13_EEEEEENS5_IJNS5_IJS1M_SH_EEESN_EEEEEEEvNS4_8identityENS4_13SM90_TMA_LOADENS1T_INS1U_ILi3ELi4ELi3EEENS4_18smem_ptr_flag_bitsILi16EEENSK_INS5_IJSQ_SH_EEENS5_IJSH_SB_EEEEEEEvS25_EENS_8epilogue10collective6detail29Sm90TmaWarpSpecializedAdapterINS2G_15DefaultEpilogueIfNS5_IJSB_llEEES2K_NS2F_6thread17LinearCombinationIfLi1EffLNS2L_9ScaleType4KindE0ELNS_15FloatRoundStyleE2EfEENS1_15EpilogueDefaultEEEEEvvEEEEvNT_6ParamsE)
        /*0008*/ 	.word	0x000000a8


	//----- nvinfo : EIATTR_FRAME_SIZE
	.align		4
.L_12:
        /*000c*/ 	.byte	0x04, 0x11
        /*000e*/ 	.short	(.L_14 - .L_13)
	.align		4
.L_13:
        /*0010*/ 	.word	index@(_ZN7cutlass13device_kernelINS_4gemm6kernel13GemmUniversalIN4cute5tupleIJiiiiEEENS1_10collective13CollectiveMmaINS1_40MainloopSm90TmaGmmaWarpSpecializedSparseILi9ENS5_IJNS4_1CILi1EEENSA_ILi2EEESB_EEENS1_35KernelTmaWarpSpecializedCooperativeEEENS5_IJNSA_ILi128EEESG_NSA_ILi64EEEEEENS_6half_tENS5_IJNS4_6LayoutINS5_IJiNS5_IJSC_iEEEiEEENS5_IJlNS5_IJSB_SC_EEElEEEEENSK_INS5_IJNS5_IJNS5_IJNSA_ILi8EEESC_NSA_ILi4EEEEEEiEEENS5_IJNS5_IJNSA_ILi16EEESC_SC_EEEiEEEiEEENS5_IJNS5_IJNS5_IJSH_SU_NSA_ILi1024EEEEEENSA_ILi4096EEEEEENS5_IJNS5_IJSB_NSA_ILi512EEENSA_ILi32EEEEEElEEElEEEEEEEESJ_NS5_IJlSB_lEEENS4_8TiledMMAINS4_8MMA_AtomIJNS4_4SM904GMMA6SPARSE27GMMA_64x128x32_F32F16F16_SSILNS1D_5MajorE0ELS1G_0ELNS1D_7ScaleInE1ELS1H_1ELNS1D_9SparseSelE0EEEEEENSK_INS5_IJSC_SB_SB_EEENS5_IJSB_NSA_ILi0EEES1M_EEEEENS5_IJNS4_10UnderscoreES1P_S1P_EEEEENS4_23SM90_TMA_LOAD_MULTICASTENS4_14ComposedLayoutINS4_7SwizzleILi2ELi4ELi3EEENS4_25smem_sparse_ptr_flag_bitsILi2ELi16EEENSK_INS5_IJNS5_IJSB_SQ_EEENS5_IJSC_S13_EEEEEENS5_IJNS5_IJS1M_SH_EEESN_EEEEEEEvNS4_8identityENS4_13SM90_TMA_LOADENS1T_INS1U_ILi3ELi4ELi3EEENS4_18smem_ptr_flag_bitsILi16EEENSK_INS5_IJSQ_SH_EEENS5_IJSH_SB_EEEEEEEvS25_EENS_8epilogue10collective6detail29Sm90TmaWarpSpecializedAdapterINS2G_15DefaultEpilogueIfNS5_IJSB_llEEES2K_NS2F_6thread17LinearCombinationIfLi1EffLNS2L_9ScaleType4KindE0ELNS_15FloatRoundStyleE2EfEENS1_15EpilogueDefaultEEEEEvvEEEEvNT_6ParamsE)
        /*0014*/ 	.word	0x00000000


	//----- nvinfo : EIATTR_MIN_STACK_SIZE
	.align		4
.L_14:
        /*0018*/ 	.byte	0x04, 0x12
        /*001a*/ 	.short	(.L_16 - .L_15)
	.align		4
.L_15:
        /*001c*/ 	.word	index@(_ZN7cutlass13device_kernelINS_4gemm6kernel13GemmUniversalIN4cute5tupleIJiiiiEEENS1_10collective13CollectiveMmaINS1_40MainloopSm90TmaGmmaWarpSpecializedSparseILi9ENS5_IJNS4_1CILi1EEENSA_ILi2EEESB_EEENS1_35KernelTmaWarpSpecializedCooperativeEEENS5_IJNSA_ILi128EEESG_NSA_ILi64EEEEEENS_6half_tENS5_IJNS4_6LayoutINS5_IJiNS5_IJSC_iEEEiEEENS5_IJlNS5_IJSB_SC_EEElEEEEENSK_INS5_IJNS5_IJNS5_IJNSA_ILi8EEESC_NSA_ILi4EEEEEEiEEENS5_IJNS5_IJNSA_ILi16EEESC_SC_EEEiEEEiEEENS5_IJNS5_IJNS5_IJSH_SU_NSA_ILi1024EEEEEENSA_ILi4096EEEEEENS5_IJNS5_IJSB_NSA_ILi512EEENSA_ILi32EEEEEElEEElEEEEEEEESJ_NS5_IJlSB_lEEENS4_8TiledMMAINS4_8MMA_AtomIJNS4_4SM904GMMA6SPARSE27GMMA_64x128x32_F32F16F16_SSILNS1D_5MajorE0ELS1G_0ELNS1D_7ScaleInE1ELS1H_1ELNS1D_9SparseSelE0EEEEEENSK_INS5_IJSC_SB_SB_EEENS5_IJSB_NSA_ILi0EEES1M_EEEEENS5_IJNS4_10UnderscoreES1P_S1P_EEEEENS4_23SM90_TMA_LOAD_MULTICASTENS4_14ComposedLayoutINS4_7SwizzleILi2ELi4ELi3EEENS4_25smem_sparse_ptr_flag_bitsILi2ELi16EEENSK_INS5_IJNS5_IJSB_SQ_EEENS5_IJSC_S13_EEEEEENS5_IJNS5_IJS1M_SH_EEESN_EEEEEEEvNS4_8identityENS4_13SM90_TMA_LOADENS1T_INS1U_ILi3ELi4ELi3EEENS4_18smem_ptr_flag_bitsILi16EEENSK_INS5_IJSQ_SH_EEENS5_IJSH_SB_EEEEEEEvS25_EENS_8epilogue10collective6detail29Sm90TmaWarpSpecializedAdapterINS2G_15DefaultEpilogueIfNS5_IJSB_llEEES2K_NS2F_6thread17LinearCombinationIfLi1EffLNS2L_9ScaleType4KindE0ELNS_15FloatRoundStyleE2EfEENS1_15EpilogueDefaultEEEEEvvEEEEvNT_6ParamsE)
        /*0020*/ 	.word	0x00000000
.L_16:


//--------------------- .nv.compat                --------------------------
	.section	.nv.compat,"",@"SHT_CUDA_COMPAT_INFO"
	.align	4
        /*0000*/ 	.byte	0x02, 0x09, 0x01, 0x00, 0x02, 0x02, 0x04, 0x00, 0x02, 0x05, 0x05, 0x00, 0x03, 0x07, 0x01, 0x01
        /*0010*/ 	.byte	0x02, 0x03, 0x01, 0x00, 0x02, 0x06, 0x01, 0x00, 0x04, 0x0b, 0x08, 0x00, 0x00, 0x00, 0x00, 0x00
        /*0020*/ 	.byte	0x00, 0x00, 0x00, 0x00


//--------------------- .nv.info._ZN7cutlass13device_kernelINS_4gemm6kernel13GemmUniversalIN4cute5tupleIJiiiiEEENS1_10collective13CollectiveMmaINS1_40MainloopSm90TmaGmmaWarpSpecializedSparseILi9ENS5_IJNS4_1CILi1EEENSA_ILi2EEESB_EEENS1_35KernelTmaWarpSpecializedCooperativeEEENS5_IJNSA_ILi128EEESG_NSA_ILi64EEEEEENS_6half_tENS5_IJNS4_6LayoutINS5_IJiNS5_IJSC_iEEEiEEENS5_IJlNS5_IJSB_SC_EEElEEEEENSK_INS5_IJNS5_IJNS5_IJNSA_ILi8EEESC_NSA_ILi4EEEEEEiEEENS5_IJNS5_IJNSA_ILi16EEESC_SC_EEEiEEEiEEENS5_IJNS5_IJNS5_IJSH_SU_NSA_ILi1024EEEEEENSA_ILi4096EEEEEENS5_IJNS5_IJSB_NSA_ILi512EEENSA_ILi32EEEEEElEEElEEEEEEEESJ_NS5_IJlSB_lEEENS4_8TiledMMAINS4_8MMA_AtomIJNS4_4SM904GMMA6SPARSE27GMMA_64x128x32_F32F16F16_SSILNS1D_5MajorE0ELS1G_0ELNS1D_7ScaleInE1ELS1H_1ELNS1D_9SparseSelE0EEEEEENSK_INS5_IJSC_SB_SB_EEENS5_IJSB_NSA_ILi0EEES1M_EEEEENS5_IJNS4_10UnderscoreES1P_S1P_EEEEENS4_23SM90_TMA_LOAD_MULTICASTENS4_14ComposedLayoutINS4_7SwizzleILi2ELi4ELi3EEENS4_25smem_sparse_ptr_flag_bitsILi2ELi16EEENSK_INS5_IJNS5_IJSB_SQ_EEENS5_IJSC_S13_EEEEEENS5_IJNS5_IJS1M_SH_EEESN_EEEEEEEvNS4_8identityENS4_13SM90_TMA_LOADENS1T_INS1U_ILi3ELi4ELi3EEENS4_18smem_ptr_flag_bitsILi16EEENSK_INS5_IJSQ_SH_EEENS5_IJSH_SB_EEEEEEEvS25_EENS_8epilogue10collective6detail29Sm90TmaWarpSpecializedAdapterINS2G_15DefaultEpilogueIfNS5_IJSB_llEEES2K_NS2F_6thread17LinearCombinationIfLi1EffLNS2L_9ScaleType4KindE0ELNS_15FloatRoundStyleE2EfEENS1_15EpilogueDefaultEEEEEvvEEEEvNT_6ParamsE --------------------------
	.section	.nv.info._ZN7cutlass13device_kernelINS_4gemm6kernel13GemmUniversalIN4cute5tupleIJiiiiEEENS1_10collective13CollectiveMmaINS1_40MainloopSm90TmaGmmaWarpSpecializedSparseILi9ENS5_IJNS4_1CILi1EEENSA_ILi2EEESB_EEENS1_35KernelTmaWarpSpecializedCooperativeEEENS5_IJNSA_ILi128EEESG_NSA_ILi64EEEEEENS_6half_tENS5_IJNS4_6LayoutINS5_IJiNS5_IJSC_iEEEiEEENS5_IJlNS5_IJSB_SC_EEElEEEEENSK_INS5_IJNS5_IJNS5_IJNSA_ILi8EEESC_NSA_ILi4EEEEEEiEEENS5_IJNS5_IJNSA_ILi16EEESC_SC_EEEiEEEiEEENS5_IJNS5_IJNS5_IJSH_SU_NSA_ILi1024EEEEEENSA_ILi4096EEEEEENS5_IJNS5_IJSB_NSA_ILi512EEENSA_ILi32EEEEEElEEElEEEEEEEESJ_NS5_IJlSB_lEEENS4_8TiledMMAINS4_8MMA_AtomIJNS4_4SM904GMMA6SPARSE27GMMA_64x128x32_F32F16F16_SSILNS1D_5MajorE0ELS1G_0ELNS1D_7ScaleInE1ELS1H_1ELNS1D_9SparseSelE0EEEEEENSK_INS5_IJSC_SB_SB_EEENS5_IJSB_NSA_ILi0EEES1M_EEEEENS5_IJNS4_10UnderscoreES1P_S1P_EEEEENS4_23SM90_TMA_LOAD_MULTICASTENS4_14ComposedLayoutINS4_7SwizzleILi2ELi4ELi3EEENS4_25smem_sparse_ptr_flag_bitsILi2ELi16EEENSK_INS5_IJNS5_IJSB_SQ_EEENS5_IJSC_S13_EEEEEENS5_IJNS5_IJS1M_SH_EEESN_EEEEEEEvNS4_8identityENS4_13SM90_TMA_LOADENS1T_INS1U_ILi3ELi4ELi3EEENS4_18smem_ptr_flag_bitsILi16EEENSK_INS5_IJSQ_SH_EEENS5_IJSH_SB_EEEEEEEvS25_EENS_8epilogue10collective6detail29Sm90TmaWarpSpecializedAdapterINS2G_15DefaultEpilogueIfNS5_IJSB_llEEES2K_NS2F_6thread17LinearCombinationIfLi1EffLNS2L_9ScaleType4KindE0ELNS_15FloatRoundStyleE2EfEENS1_15EpilogueDefaultEEEEEvvEEEEvNT_6ParamsE,"",@"SHT_CUDA_INFO"
	.sectionflags	@""
	.align	4


	//----- nvinfo : EIATTR_CUDA_API_VERSION
	.align		4
        /*0000*/ 	.byte	0x04, 0x37
        /*0002*/ 	.short	(.L_18 - .L_17)
.L_17:
        /*0004*/ 	.word	0x00000082


	//----- nvinfo : EIATTR_KPARAM_INFO
	.align		4
.L_18:
        /*0008*/ 	.byte	0x04, 0x17
        /*000a*/ 	.short	(.L_20 - .L_19)
.L_19:
        /*000c*/ 	.word	0x00000000
        /*0010*/ 	.short	0x0000
        /*0012*/ 	.short	0x0070
        /*0014*/ 	.byte	0x00, 0xf0, 0x01, 0x14


	//----- nvinfo : EIATTR_SPARSE_MMA_MASK
	.align		4
.L_20:
        /*0018*/ 	.byte	0x03, 0x50
        /*001a*/ 	.short	0x0002


	//----- nvinfo : EIATTR_MAXREG_COUNT
	.align		4
        /*001c*/ 	.byte	0x03, 0x1b
        /*001e*/ 	.short	0x00a8


	//----- nvinfo : EIATTR_NUM_BARRIERS
	.align		4
        /*0020*/ 	.byte	0x02, 0x4c
        /*0022*/ 	.byte	0x01
	.zero		1


	//----- nvinfo : EIATTR_MERCURY_ISA_VERSION
	.align		4
        /*0024*/ 	.byte	0x03, 0x5f
        /*0026*/ 	.short	0x0101


	//----- nvinfo : EIATTR_INT_WARP_WIDE_INSTR_OFFSETS
	.align		4
        /*0028*/ 	.byte	0x04, 0x31
        /*002a*/ 	.short	(.L_22 - .L_21)


	//   ....[0]....
.L_21:
        /*002c*/ 	.word	0x00000580


	//   ....[1]....
        /*0030*/ 	.word	0x000005a0


	//   ....[2]....
        /*0034*/ 	.word	0x00000740


	//----- nvinfo : EIATTR_COOP_GROUP_MASK_REGIDS
	.align		4
.L_22:
        /*0038*/ 	.byte	0x04, 0x29
        /*003a*/ 	.short	(.L_24 - .L_23)


	//   ....[0]....
.L_23:
        /*003c*/ 	.word	0xffffffff


	//   ....[1]....
        /*0040*/ 	.word	0xffffffff


	//   ....[2]....
        /*0044*/ 	.word	0xffffffff


	//   ....[3]....
        /*0048*/ 	.word	0xffffffff


	//   ....[4]....
        /*004c*/ 	.word	0xffffffff


	//   ....[5]....
        /*0050*/ 	.word	0xffffffff


	//----- nvinfo : EIATTR_COOP_GROUP_INSTR_OFFSETS
	.align		4
.L_24:
        /*0054*/ 	.byte	0x04, 0x28
        /*0056*/ 	.short	(.L_26 - .L_25)


	//   ....[0]....
.L_25:
        /*0058*/ 	.word	0x00000060


	//   ....[1]....
        /*005c*/ 	.word	0x00000070


	//   ....[2]....
        /*0060*/ 	.word	0x00000160


	//   ....[3]....
        /*0064*/ 	.word	0x000003c0


	//   ....[4]....
        /*0068*/ 	.word	0x00000870


	//   ....[5]....
        /*006c*/ 	.word	0x000012f0


	//----- nvinfo : EIATTR_REG_RECONFIG
	.align		4
.L_26:
        /*0070*/ 	.byte	0x01, 0x54
	.zero		2


	//----- nvinfo : EIATTR_MBARRIER_INSTR_OFFSETS
	.align		4
        /*0074*/ 	.byte	0x04, 0x39
        /*0076*/ 	.short	(.L_28 - .L_27)


	//   ....[0]....
.L_27:
        /*0078*/ 	.word	0x00000280
        /*007c*/ 	.word	0x000000ff
        /*0080*/ 	.word	0x00000000
        /*0084*/ 	.short	0x0100
        /*0086*/ 	.byte	0x08
	.zero		1


	//   ....[1]....
        /*0088*/ 	.word	0x00000290
        /*008c*/ 	.word	0x000000ff
        /*0090*/ 	.word	0x00000048
        /*0094*/ 	.short	0x0100
        /*0096*/ 	.byte	0x08
	.zero		1


	//   ....[2]....
        /*0098*/ 	.word	0x000002a0
        /*009c*/ 	.word	0x000000ff
        /*00a0*/ 	.word	0x00000008
        /*00a4*/ 	.short	0x0100
        /*00a6*/ 	.byte	0x08
	.zero		1


	//   ....[3]....
        /*00a8*/ 	.word	0x000002b0
        /*00ac*/ 	.word	0x000000ff
        /*00b0*/ 	.word	0x00000050
        /*00b4*/ 	.short	0x0100
        /*00b6*/ 	.byte	0x08
	.zero		1


	//   ....[4]....
        /*00b8*/ 	.word	0x000002c0
        /*00bc*/ 	.word	0x000000ff
        /*00c0*/ 	.word	0x00000010
        /*00c4*/ 	.short	0x0100
        /*00c6*/ 	.byte	0x08
	.zero		1


	//   ....[5]....
        /*00c8*/ 	.word	0x000002d0
        /*00cc*/ 	.word	0x000000ff
        /*00d0*/ 	.word	0x00000058
        /*00d4*/ 	.short	0x0100
        /*00d6*/ 	.byte	0x08
	.zero		1


	//   ....[6]....
        /*00d8*/ 	.word	0x000002e0
        /*00dc*/ 	.word	0x000000ff
        /*00e0*/ 	.word	0x00000018
        /*00e4*/ 	.short	0x0100
        /*00e6*/ 	.byte	0x08
	.zero		1


	//   ....[7]....
        /*00e8*/ 	.word	0x000002f0
        /*00ec*/ 	.word	0x000000ff
        /*00f0*/ 	.word	0x00000060
        /*00f4*/ 	.short	0x0100
        /*00f6*/ 	.byte	0x08
	.zero		1


	//   ....[8]....
        /*00f8*/ 	.word	0x00000300
        /*00fc*/ 	.word	0x000000ff
        /*0100*/ 	.word	0x00000020
        /*0104*/ 	.short	0x0100
        /*0106*/ 	.byte	0x08
	.zero		1


	//   ....[9]....
        /*0108*/ 	.word	0x00000310
        /*010c*/ 	.word	0x000000ff
        /*0110*/ 	.word	0x00000068
        /*0114*/ 	.short	0x0100
        /*0116*/ 	.byte	0x08
	.zero		1


	//   ....[10]....
        /*0118*/ 	.word	0x00000320
        /*011c*/ 	.word	0x000000ff
        /*0120*/ 	.word	0x00000028
        /*0124*/ 	.short	0x0100
        /*0126*/ 	.byte	0x08
	.zero		1


	//   ....[11]....
        /*0128*/ 	.word	0x00000330
        /*012c*/ 	.word	0x000000ff
        /*0130*/ 	.word	0x00000070
        /*0134*/ 	.short	0x0100
        /*0136*/ 	.byte	0x08
	.zero		1


	//   ....[12]....
        /*0138*/ 	.word	0x00000340
        /*013c*/ 	.word	0x000000ff
        /*0140*/ 	.word	0x00000030
        /*0144*/ 	.short	0x0100
        /*0146*/ 	.byte	0x08
	.zero		1


	//   ....[13]....
        /*0148*/ 	.word	0x00000350
        /*014c*/ 	.word	0x000000ff
        /*0150*/ 	.word	0x00000078
        /*0154*/ 	.short	0x0100
        /*0156*/ 	.byte	0x08
	.zero		1


	//   ....[14]....
        /*0158*/ 	.word	0x00000360
        /*015c*/ 	.word	0x000000ff
        /*0160*/ 	.word	0x00000038
        /*0164*/ 	.short	0x0100
        /*0166*/ 	.byte	0x08
	.zero		1


	//   ....[15]....
        /*0168*/ 	.word	0x00000370
        /*016c*/ 	.word	0x000000ff
        /*0170*/ 	.word	0x00000080
        /*0174*/ 	.short	0x0100
        /*0176*/ 	.byte	0x08
	.zero		1


	//   ....[16]....
        /*0178*/ 	.word	0x00000380
        /*017c*/ 	.word	0x000000ff
        /*0180*/ 	.word	0x00000040
        /*0184*/ 	.short	0x0100
        /*0186*/ 	.byte	0x08
	.zero		1


	//   ....[17]....
        /*0188*/ 	.word	0x00000390
        /*018c*/ 	.word	0x000000ff
        /*0190*/ 	.word	0x00000088
        /*0194*/ 	.short	0x0100
        /*0196*/ 	.byte	0x08
	.zero		1


	//   ....[18]....
        /*0198*/ 	.word	0x000007c0
        /*019c*/ 	.word	0x000000ff
        /*01a0*/ 	.word	0x000000a0
        /*01a4*/ 	.short	0x0100
        /*01a6*/ 	.byte	0x06
	.zero		1


	//   ....[19]....
        /*01a8*/ 	.word	0x00000820
        /*01ac*/ 	.word	0x000000ff
        /*01b0*/ 	.word	0x000000a8
        /*01b4*/ 	.short	0x0100
        /*01b6*/ 	.byte	0x06
	.zero		1


	//   ....[20]....
        /*01b8*/ 	.word	0x00001630
        /*01bc*/ 	.word	0x000000ff
        /*01c0*/ 	.word	0x00000000
        /*01c4*/ 	.short	0x010a
        /*01c6*/ 	.byte	0x08
	.zero		1


	//   ....[21]....
        /*01c8*/ 	.word	0x000016c0
        /*01cc*/ 	.word	0x000000ff
        /*01d0*/ 	.word	0x00000000
        /*01d4*/ 	.short	0x010a
        /*01d6*/ 	.byte	0x08
	.zero		1


	//   ....[22]....
        /*01d8*/ 	.word	0x000018a0
        /*01dc*/ 	.word	0x00000010
        /*01e0*/ 	.word	0x00000000
        /*01e4*/ 	.short	0x0101
        /*01e6*/ 	.byte	0x3f
	.zero		1


	//   ....[23]....
        /*01e8*/ 	.word	0x00007650
        /*01ec*/ 	.word	0x00000017
        /*01f0*/ 	.word	0x00000048
        /*01f4*/ 	.short	0x010a
        /*01f6*/ 	.byte	0x3f
	.zero		1


	//   ....[24]....
        /*01f8*/ 	.word	0x00007a80
        /*01fc*/ 	.word	0x00000005
        /*0200*/ 	.word	0x000000a8
        /*0204*/ 	.short	0x0101
        /*0206*/ 	.byte	0x3f
	.zero		1


	//   ....[25]....
        /*0208*/ 	.word	0x000081c0
        /*020c*/ 	.word	0x00000005
        /*0210*/ 	.word	0x00000000
        /*0214*/ 	.short	0x010a
        /*0216*/ 	.byte	0x3f
	.zero		1


	//   ....[26]....
        /*0218*/ 	.word	0x00008240
        /*021c*/ 	.word	0x00000007
        /*0220*/ 	.word	0x00000000
        /*0224*/ 	.short	0x010a
        /*0226*/ 	.byte	0x3f
	.zero		1


	//   ....[27]....
        /*0228*/ 	.word	0x000082d0
        /*022c*/ 	.word	0x00000006
        /*0230*/ 	.word	0x00000000
        /*0234*/ 	.short	0x010a
        /*0236*/ 	.byte	0x3f
	.zero		1


	//   ....[28]....
        /*0238*/ 	.word	0x00008360
        /*023c*/ 	.word	0x00000009
        /*0240*/ 	.word	0x00000000
        /*0244*/ 	.short	0x010a
        /*0246*/ 	.byte	0x3f
	.zero		1


	//   ....[29]....
        /*0248*/ 	.word	0x000083f0
        /*024c*/ 	.word	0x00000006
        /*0250*/ 	.word	0x00000000
        /*0254*/ 	.short	0x010a
        /*0256*/ 	.byte	0x3f
	.zero		1


	//   ....[30]....
        /*0258*/ 	.word	0x00008480
        /*025c*/ 	.word	0x00000009
        /*0260*/ 	.word	0x00000000
        /*0264*/ 	.short	0x010a
        /*0266*/ 	.byte	0x3f
	.zero		1


	//   ....[31]....
        /*0268*/ 	.word	0x00008510
        /*026c*/ 	.word	0x00000008
        /*0270*/ 	.word	0x00000000
        /*0274*/ 	.short	0x010a
        /*0276*/ 	.byte	0x3f
	.zero		1


	//   ....[32]....
        /*0278*/ 	.word	0x000085a0
        /*027c*/ 	.word	0x0000000b
        /*0280*/ 	.word	0x00000000
        /*0284*/ 	.short	0x010a
        /*0286*/ 	.byte	0x3f
	.zero		1


	//   ....[33]....
        /*0288*/ 	.word	0x00008630
        /*028c*/ 	.word	0x00000003
        /*0290*/ 	.word	0x00000000
        /*0294*/ 	.short	0x010a
        /*0296*/ 	.byte	0x3f
	.zero		1


	//   ....[34]....
        /*0298*/ 	.word	0x000086a0
        /*029c*/ 	.word	0x00000010
        /*02a0*/ 	.word	0x00000000
        /*02a4*/ 	.short	0x010a
        /*02a6*/ 	.byte	0x3f
	.zero		1


	//   ....[35]....
        /*02a8*/ 	.word	0x00008770
        /*02ac*/ 	.word	0x00000017
        /*02b0*/ 	.word	0x00000048
        /*02b4*/ 	.short	0x010a
        /*02b6*/ 	.byte	0x3f
	.zero		1


	//   ....[36]....
        /*02b8*/ 	.word	0x00008840
        /*02bc*/ 	.word	0x00000005
        /*02c0*/ 	.word	0x00000000
        /*02c4*/ 	.short	0x010a
        /*02c6*/ 	.byte	0x3f
	.zero		1


	//   ....[37]....
        /*02c8*/ 	.word	0x00008890
        /*02cc*/ 	.word	0x00000007
        /*02d0*/ 	.word	0x00000000
        /*02d4*/ 	.short	0x010a
        /*02d6*/ 	.byte	0x3f
	.zero		1


	//   ....[38]....
        /*02d8*/ 	.word	0x000088e0
        /*02dc*/ 	.word	0x00000006
        /*02e0*/ 	.word	0x00000000
        /*02e4*/ 	.short	0x010a
        /*02e6*/ 	.byte	0x3f
	.zero		1


	//   ....[39]....
        /*02e8*/ 	.word	0x00008930
        /*02ec*/ 	.word	0x00000009
        /*02f0*/ 	.word	0x00000000
        /*02f4*/ 	.short	0x010a
        /*02f6*/ 	.byte	0x3f
	.zero		1


	//   ....[40]....
        /*02f8*/ 	.word	0x00008980
        /*02fc*/ 	.word	0x00000006
        /*0300*/ 	.word	0x00000000
        /*0304*/ 	.short	0x010a
        /*0306*/ 	.byte	0x3f
	.zero		1


	//   ....[41]....
        /*0308*/ 	.word	0x000089d0
        /*030c*/ 	.word	0x00000009
        /*0310*/ 	.word	0x00000000
        /*0314*/ 	.short	0x010a
        /*0316*/ 	.byte	0x3f
	.zero		1


	//   ....[42]....
        /*0318*/ 	.word	0x00008a20
        /*031c*/ 	.word	0x00000008
        /*0320*/ 	.word	0x00000000
        /*0324*/ 	.short	0x010a
        /*0326*/ 	.byte	0x3f
	.zero		1


	//   ....[43]....
        /*0328*/ 	.word	0x00008a70
        /*032c*/ 	.word	0x0000000b
        /*0330*/ 	.word	0x00000000
        /*0334*/ 	.short	0x010a
        /*0336*/ 	.byte	0x3f
	.zero		1


	//----- nvinfo : EIATTR_NUM_MBARRIERS
	.align		4
.L_28:
        /*0338*/ 	.byte	0x03, 0x38
        /*033a*/ 	.short	0x0014


	//----- nvinfo : EIATTR_EXIT_INSTR_OFFSETS
	.align		4
        /*033c*/ 	.byte	0x04, 0x1c
        /*033e*/ 	.short	(.L_30 - .L_29)


	//   ....[0]....
.L_29:
        /*0340*/ 	.word	0x000009d0


	//   ....[1]....
        /*0344*/ 	.word	0x000011c0


	//   ....[2]....
        /*0348*/ 	.word	0x00006d40


	//   ....[3]....
        /*034c*/ 	.word	0x00007290


	//   ....[4]....
        /*0350*/ 	.word	0x00008680


	//----- nvinfo : EIATTR_MAX_THREADS
	.align		4
.L_30:
        /*0354*/ 	.byte	0x04, 0x05
        /*0356*/ 	.short	(.L_32 - .L_31)
.L_31:
        /*0358*/ 	.word	0x00000180
        /*035c*/ 	.word	0x00000001
        /*0360*/ 	.word	0x00000001


	//----- nvinfo : EIATTR_CRS_STACK_SIZE
	.align		4
.L_32:
        /*0364*/ 	.byte	0x04, 0x1e
        /*0366*/ 	.short	(.L_34 - .L_33)
.L_33:
        /*0368*/ 	.word	0x00000000


	//----- nvinfo : EIATTR_CBANK_PARAM_SIZE
	.align		4
.L_34:
        /*036c*/ 	.byte	0x03, 0x19
        /*036e*/ 	.short	0x0570


	//----- nvinfo : EIATTR_PARAM_CBANK
	.align		4
        /*0370*/ 	.byte	0x04, 0x0a
        /*0372*/ 	.short	(.L_36 - .L_35)
	.align		4
.L_35:
        /*0374*/ 	.word	index@(.nv.constant0._ZN7cutlass13device_kernelINS_4gemm6kernel13GemmUniversalIN4cute5tupleIJiiiiEEENS1_10collective13CollectiveMmaINS1_40MainloopSm90TmaGmmaWarpSpecializedSparseILi9ENS5_IJNS4_1CILi1EEENSA_ILi2EEESB_EEENS1_35KernelTmaWarpSpecializedCooperativeEEENS5_IJNSA_ILi128EEESG_NSA_ILi64EEEEEENS_6half_tENS5_IJNS4_6LayoutINS5_IJiNS5_IJSC_iEEEiEEENS5_IJlNS5_IJSB_SC_EEElEEEEENSK_INS5_IJNS5_IJNS5_IJNSA_ILi8EEESC_NSA_ILi4EEEEEEiEEENS5_IJNS5_IJNSA_ILi16EEESC_SC_EEEiEEEiEEENS5_IJNS5_IJNS5_IJSH_SU_NSA_ILi1024EEEEEENSA_ILi4096EEEEEENS5_IJNS5_IJSB_NSA_ILi512EEENSA_ILi32EEEEEElEEElEEEEEEEESJ_NS5_IJlSB_lEEENS4_8TiledMMAINS4_8MMA_AtomIJNS4_4SM904GMMA6SPARSE27GMMA_64x128x32_F32F16F16_SSILNS1D_5MajorE0ELS1G_0ELNS1D_7ScaleInE1ELS1H_1ELNS1D_9SparseSelE0EEEEEENSK_INS5_IJSC_SB_SB_EEENS5_IJSB_NSA_ILi0EEES1M_EEEEENS5_IJNS4_10UnderscoreES1P_S1P_EEEEENS4_23SM90_TMA_LOAD_MULTICASTENS4_14ComposedLayoutINS4_7SwizzleILi2ELi4ELi3EEENS4_25smem_sparse_ptr_flag_bitsILi2ELi16EEENSK_INS5_IJNS5_IJSB_SQ_EEENS5_IJSC_S13_EEEEEENS5_IJNS5_IJS1M_SH_EEESN_EEEEEEEvNS4_8identityENS4_13SM90_TMA_LOADENS1T_INS1U_ILi3ELi4ELi3EEENS4_18smem_ptr_flag_bitsILi16EEENSK_INS5_IJSQ_SH_EEENS5_IJSH_SB_EEEEEEEvS25_EENS_8epilogue10collective6detail29Sm90TmaWarpSpecializedAdapterINS2G_15DefaultEpilogueIfNS5_IJSB_llEEES2K_NS2F_6thread17LinearCombinationIfLi1EffLNS2L_9ScaleType4KindE0ELNS_15FloatRoundStyleE2EfEENS1_15EpilogueDefaultEEEEEvvEEEEvNT_6ParamsE)
        /*0378*/ 	.short	0x0210
        /*037a*/ 	.short	0x0570


	//----- nvinfo : EIATTR_SW_WAR
	.align		4
.L_36:
        /*037c*/ 	.byte	0x04, 0x36
        /*037e*/ 	.short	(.L_38 - .L_37)
.L_37:
        /*0380*/ 	.word	0x00000008
.L_38:


//--------------------- .nv.callgraph             --------------------------
	.section	.nv.callgraph,"",@"SHT_CUDA_CALLGRAPH"
	.align	4
	.sectionentsize	8
	.align		4
        /*0000*/ 	.word	0x00000000
	.align		4
        /*0004*/ 	.word	0xffffffff
	.align		4
        /*0008*/ 	.word	0x00000000
	.align		4
        /*000c*/ 	.word	0xfffffffe
	.align		4
        /*0010*/ 	.word	0x00000000
	.align		4
        /*0014*/ 	.word	0xfffffffd
	.align		4
        /*0018*/ 	.word	0x00000000
	.align		4
        /*001c*/ 	.word	0xfffffffc


//--------------------- .nv.constant4             --------------------------
	.section	.nv.constant4,"a",@progbits
	.align	8
	.align		8
.nv.constant4:
        /*0000*/ 	.dword	_ZN39_INTERNAL_d2651eb8_4_k_cu_1674a5f5_29834cuda3std3__45__cpo5beginE
	.align		8
        /*0008*/ 	.dword	_ZN39_INTERNAL_d2651eb8_4_k_cu_1674a5f5_29834cuda3std3__45__cpo3endE
	.align		8
        /*0010*/ 	.dword	_ZN39_INTERNAL_d2651eb8_4_k_cu_1674a5f5_29834cuda3std3__45__cpo6cbeginE
	.align		8
        /*0018*/ 	.dword	_ZN39_INTERNAL_d2651eb8_4_k_cu_1674a5f5_29834cuda3std3__45__cpo4cendE
	.align		8
        /*0020*/ 	.dword	_ZN39_INTERNAL_d2651eb8_4_k_cu_1674a5f5_29834cuda3std3__441_GLOBAL__N__d2651eb8_4_k_cu_1674a5f5_29836ignoreE
	.align		8
        /*0028*/ 	.dword	_ZN39_INTERNAL_d2651eb8_4_k_cu_1674a5f5_29834cuda3std3__419piecewise_constructE
	.align		8
        /*0030*/ 	.dword	_ZN39_INTERNAL_d2651eb8_4_k_cu_1674a5f5_29834cuda3std3__48in_placeE
	.align		8
        /*0038*/ 	.dword	_ZN39_INTERNAL_d2651eb8_4_k_cu_1674a5f5_29834cuda3std6ranges3__45__cpo4swapE
	.align		8
        /*0040*/ 	.dword	_ZN39_INTERNAL_d2651eb8_4_k_cu_1674a5f5_29834cuda3std6ranges3__45__cpo9iter_moveE
	.align		8
        /*0048*/ 	.dword	_ZN39_INTERNAL_d2651eb8_4_k_cu_1674a5f5_29834cute7productE
	.align		8
        /*0050*/ 	.dword	_ZN39_INTERNAL_d2651eb8_4_k_cu_1674a5f5_29834cute1_E


//--------------------- .text._ZN7cutlass13device_kernelINS_4gemm6kernel13GemmUniversalIN4cute5tupleIJiiiiEEENS1_10collective13CollectiveMmaINS1_40MainloopSm90TmaGmmaWarpSpecializedSparseILi9ENS5_IJNS4_1CILi1EEENSA_ILi2EEESB_EEENS1_35KernelTmaWarpSpecializedCooperativeEEENS5_IJNSA_ILi128EEESG_NSA_ILi64EEEEEENS_6half_tENS5_IJNS4_6LayoutINS5_IJiNS5_IJSC_iEEEiEEENS5_IJlNS5_IJSB_SC_EEElEEEEENSK_INS5_IJNS5_IJNS5_IJNSA_ILi8EEESC_NSA_ILi4EEEEEEiEEENS5_IJNS5_IJNSA_ILi16EEESC_SC_EEEiEEEiEEENS5_IJNS5_IJNS5_IJSH_SU_NSA_ILi1024EEEEEENSA_ILi4096EEEEEENS5_IJNS5_IJSB_NSA_ILi512EEENSA_ILi32EEEEEElEEElEEEEEEEESJ_NS5_IJlSB_lEEENS4_8TiledMMAINS4_8MMA_AtomIJNS4_4SM904GMMA6SPARSE27GMMA_64x128x32_F32F16F16_SSILNS1D_5MajorE0ELS1G_0ELNS1D_7ScaleInE1ELS1H_1ELNS1D_9SparseSelE0EEEEEENSK_INS5_IJSC_SB_SB_EEENS5_IJSB_NSA_ILi0EEES1M_EEEEENS5_IJNS4_10UnderscoreES1P_S1P_EEEEENS4_23SM90_TMA_LOAD_MULTICASTENS4_14ComposedLayoutINS4_7SwizzleILi2ELi4ELi3EEENS4_25smem_sparse_ptr_flag_bitsILi2ELi16EEENSK_INS5_IJNS5_IJSB_SQ_EEENS5_IJSC_S13_EEEEEENS5_IJNS5_IJS1M_SH_EEESN_EEEEEEEvNS4_8identityENS4_13SM90_TMA_LOADENS1T_INS1U_ILi3ELi4ELi3EEENS4_18smem_ptr_flag_bitsILi16EEENSK_INS5_IJSQ_SH_EEENS5_IJSH_SB_EEEEEEEvS25_EENS_8epilogue10collective6detail29Sm90TmaWarpSpecializedAdapterINS2G_15DefaultEpilogueIfNS5_IJSB_llEEES2K_NS2F_6thread17LinearCombinationIfLi1EffLNS2L_9ScaleType4KindE0ELNS_15FloatRoundStyleE2EfEENS1_15EpilogueDefaultEEEEEvvEEEEvNT_6ParamsE --------------------------
	.section	.text._ZN7cutlass13device_kernelINS_4gemm6kernel13GemmUniversalIN4cute5tupleIJiiiiEEENS1_10collective13CollectiveMmaINS1_40MainloopSm90TmaGmmaWarpSpecializedSparseILi9ENS5_IJNS4_1CILi1EEENSA_ILi2EEESB_EEENS1_35KernelTmaWarpSpecializedCooperativeEEENS5_IJNSA_ILi128EEESG_NSA_ILi64EEEEEENS_6half_tENS5_IJNS4_6LayoutINS5_IJiNS5_IJSC_iEEEiEEENS5_IJlNS5_IJSB_SC_EEElEEEEENSK_INS5_IJNS5_IJNS5_IJNSA_ILi8EEESC_NSA_ILi4EEEEEEiEEENS5_IJNS5_IJNSA_ILi16EEESC_SC_EEEiEEEiEEENS5_IJNS5_IJNS5_IJSH_SU_NSA_ILi1024EEEEEENSA_ILi4096EEEEEENS5_IJNS5_IJSB_NSA_ILi512EEENSA_ILi32EEEEEElEEElEEEEEEEESJ_NS5_IJlSB_lEEENS4_8TiledMMAINS4_8MMA_AtomIJNS4_4SM904GMMA6SPARSE27GMMA_64x128x32_F32F16F16_SSILNS1D_5MajorE0ELS1G_0ELNS1D_7ScaleInE1ELS1H_1ELNS1D_9SparseSelE0EEEEEENSK_INS5_IJSC_SB_SB_EEENS5_IJSB_NSA_ILi0EEES1M_EEEEENS5_IJNS4_10UnderscoreES1P_S1P_EEEEENS4_23SM90_TMA_LOAD_MULTICASTENS4_14ComposedLayoutINS4_7SwizzleILi2ELi4ELi3EEENS4_25smem_sparse_ptr_flag_bitsILi2ELi16EEENSK_INS5_IJNS5_IJSB_SQ_EEENS5_IJSC_S13_EEEEEENS5_IJNS5_IJS1M_SH_EEESN_EEEEEEEvNS4_8identityENS4_13SM90_TMA_LOADENS1T_INS1U_ILi3ELi4ELi3EEENS4_18smem_ptr_flag_bitsILi16EEENSK_INS5_IJSQ_SH_EEENS5_IJSH_SB_EEEEEEEvS25_EENS_8epilogue10collective6detail29Sm90TmaWarpSpecializedAdapterINS2G_15DefaultEpilogueIfNS5_IJSB_llEEES2K_NS2F_6thread17LinearCombinationIfLi1EffLNS2L_9ScaleType4KindE0ELNS_15FloatRoundStyleE2EfEENS1_15EpilogueDefaultEEEEEvvEEEEvNT_6ParamsE,"ax",@progbits
	.align	128
.text._ZN7cutlass13device_kernelINS_4gemm6kernel13GemmUniversalIN4cute5tupleIJiiiiEEENS1_10collective13CollectiveMmaINS1_40MainloopSm90TmaGmmaWarpSpecializedSparseILi9ENS5_IJNS4_1CILi1EEENSA_ILi2EEESB_EEENS1_35KernelTmaWarpSpecializedCooperativeEEENS5_IJNSA_ILi128EEESG_NSA_ILi64EEEEEENS_6half_tENS5_IJNS4_6LayoutINS5_IJiNS5_IJSC_iEEEiEEENS5_IJlNS5_IJSB_SC_EEElEEEEENSK_INS5_IJNS5_IJNS5_IJNSA_ILi8EEESC_NSA_ILi4EEEEEEiEEENS5_IJNS5_IJNSA_ILi16EEESC_SC_EEEiEEEiEEENS5_IJNS5_IJNS5_IJSH_SU_NSA_ILi1024EEEEEENSA_ILi4096EEEEEENS5_IJNS5_IJSB_NSA_ILi512EEENSA_ILi32EEEEEElEEElEEEEEEEESJ_NS5_IJlSB_lEEENS4_8TiledMMAINS4_8MMA_AtomIJNS4_4SM904GMMA6SPARSE27GMMA_64x128x32_F32F16F16_SSILNS1D_5MajorE0ELS1G_0ELNS1D_7ScaleInE1ELS1H_1ELNS1D_9SparseSelE0EEEEEENSK_INS5_IJSC_SB_SB_EEENS5_IJSB_NSA_ILi0EEES1M_EEEEENS5_IJNS4_10UnderscoreES1P_S1P_EEEEENS4_23SM90_TMA_LOAD_MULTICASTENS4_14ComposedLayoutINS4_7SwizzleILi2ELi4ELi3EEENS4_25smem_sparse_ptr_flag_bitsILi2ELi16EEENSK_INS5_IJNS5_IJSB_SQ_EEENS5_IJSC_S13_EEEEEENS5_IJNS5_IJS1M_SH_EEESN_EEEEEEEvNS4_8identityENS4_13SM90_TMA_LOADENS1T_INS1U_ILi3ELi4ELi3EEENS4_18smem_ptr_flag_bitsILi16EEENSK_INS5_IJSQ_SH_EEENS5_IJSH_SB_EEEEEEEvS25_EENS_8epilogue10collective6detail29Sm90TmaWarpSpecializedAdapterINS2G_15DefaultEpilogueIfNS5_IJSB_llEEES2K_NS2F_6thread17LinearCombinationIfLi1EffLNS2L_9ScaleType4KindE0ELNS_15FloatRoundStyleE2EfEENS1_15EpilogueDefaultEEEEEvvEEEEvNT_6ParamsE:
        .type           _ZN7cutlass13device_kernelINS_4gemm6kernel13GemmUniversalIN4cute5tupleIJiiiiEEENS1_10collective13CollectiveMmaINS1_40MainloopSm90TmaGmmaWarpSpecializedSparseILi9ENS5_IJNS4_1CILi1EEENSA_ILi2EEESB_EEENS1_35KernelTmaWarpSpecializedCooperativeEEENS5_IJNSA_ILi128EEESG_NSA_ILi64EEEEEENS_6half_tENS5_IJNS4_6LayoutINS5_IJiNS5_IJSC_iEEEiEEENS5_IJlNS5_IJSB_SC_EEElEEEEENSK_INS5_IJNS5_IJNS5_IJNSA_ILi8EEESC_NSA_ILi4EEEEEEiEEENS5_IJNS5_IJNSA_ILi16EEESC_SC_EEEiEEEiEEENS5_IJNS5_IJNS5_IJSH_SU_NSA_ILi1024EEEEEENSA_ILi4096EEEEEENS5_IJNS5_IJSB_NSA_ILi512EEENSA_ILi32EEEEEElEEElEEEEEEEESJ_NS5_IJlSB_lEEENS4_8TiledMMAINS4_8MMA_AtomIJNS4_4SM904GMMA6SPARSE27GMMA_64x128x32_F32F16F16_SSILNS1D_5MajorE0ELS1G_0ELNS1D_7ScaleInE1ELS1H_1ELNS1D_9SparseSelE0EEEEEENSK_INS5_IJSC_SB_SB_EEENS5_IJSB_NSA_ILi0EEES1M_EEEEENS5_IJNS4_10UnderscoreES1P_S1P_EEEEENS4_23SM90_TMA_LOAD_MULTICASTENS4_14ComposedLayoutINS4_7SwizzleILi2ELi4ELi3EEENS4_25smem_sparse_ptr_flag_bitsILi2ELi16EEENSK_INS5_IJNS5_IJSB_SQ_EEENS5_IJSC_S13_EEEEEENS5_IJNS5_IJS1M_SH_EEESN_EEEEEEEvNS4_8identityENS4_13SM90_TMA_LOADENS1T_INS1U_ILi3ELi4ELi3EEENS4_18smem_ptr_flag_bitsILi16EEENSK_INS5_IJSQ_SH_EEENS5_IJSH_SB_EEEEEEEvS25_EENS_8epilogue10collective6detail29Sm90TmaWarpSpecializedAdapterINS2G_15DefaultEpilogueIfNS5_IJSB_llEEES2K_NS2F_6thread17LinearCombinationIfLi1EffLNS2L_9ScaleType4KindE0ELNS_15FloatRoundStyleE2EfEENS1_15EpilogueDefaultEEEEEvvEEEEvNT_6ParamsE,@function
        .size           _ZN7cutlass13device_kernelINS_4gemm6kernel13GemmUniversalIN4cute5tupleIJiiiiEEENS1_10collective13CollectiveMmaINS1_40MainloopSm90TmaGmmaWarpSpecializedSparseILi9ENS5_IJNS4_1CILi1EEENSA_ILi2EEESB_EEENS1_35KernelTmaWarpSpecializedCooperativeEEENS5_IJNSA_ILi128EEESG_NSA_ILi64EEEEEENS_6half_tENS5_IJNS4_6LayoutINS5_IJiNS5_IJSC_iEEEiEEENS5_IJlNS5_IJSB_SC_EEElEEEEENSK_INS5_IJNS5_IJNS5_IJNSA_ILi8EEESC_NSA_ILi4EEEEEEiEEENS5_IJNS5_IJNSA_ILi16EEESC_SC_EEEiEEEiEEENS5_IJNS5_IJNS5_IJSH_SU_NSA_ILi1024EEEEEENSA_ILi4096EEEEEENS5_IJNS5_IJSB_NSA_ILi512EEENSA_ILi32EEEEEElEEElEEEEEEEESJ_NS5_IJlSB_lEEENS4_8TiledMMAINS4_8MMA_AtomIJNS4_4SM904GMMA6SPARSE27GMMA_64x128x32_F32F16F16_SSILNS1D_5MajorE0ELS1G_0ELNS1D_7ScaleInE1ELS1H_1ELNS1D_9SparseSelE0EEEEEENSK_INS5_IJSC_SB_SB_EEENS5_IJSB_NSA_ILi0EEES1M_EEEEENS5_IJNS4_10UnderscoreES1P_S1P_EEEEENS4_23SM90_TMA_LOAD_MULTICASTENS4_14ComposedLayoutINS4_7SwizzleILi2ELi4ELi3EEENS4_25smem_sparse_ptr_flag_bitsILi2ELi16EEENSK_INS5_IJNS5_IJSB_SQ_EEENS5_IJSC_S13_EEEEEENS5_IJNS5_IJS1M_SH_EEESN_EEEEEEEvNS4_8identityENS4_13SM90_TMA_LOADENS1T_INS1U_ILi3ELi4ELi3EEENS4_18smem_ptr_flag_bitsILi16EEENSK_INS5_IJSQ_SH_EEENS5_IJSH_SB_EEEEEEEvS25_EENS_8epilogue10collective6detail29Sm90TmaWarpSpecializedAdapterINS2G_15DefaultEpilogueIfNS5_IJSB_llEEES2K_NS2F_6thread17LinearCombinationIfLi1EffLNS2L_9ScaleType4KindE0ELNS_15FloatRoundStyleE2EfEENS1_15EpilogueDefaultEEEEEvvEEEEvNT_6ParamsE,(.L_x_199 - _ZN7cutlass13device_kernelINS_4gemm6kernel13GemmUniversalIN4cute5tupleIJiiiiEEENS1_10collective13CollectiveMmaINS1_40MainloopSm90TmaGmmaWarpSpecializedSparseILi9ENS5_IJNS4_1CILi1EEENSA_ILi2EEESB_EEENS1_35KernelTmaWarpSpecializedCooperativeEEENS5_IJNSA_ILi128EEESG_NSA_ILi64EEEEEENS_6half_tENS5_IJNS4_6LayoutINS5_IJiNS5_IJSC_iEEEiEEENS5_IJlNS5_IJSB_SC_EEElEEEEENSK_INS5_IJNS5_IJNS5_IJNSA_ILi8EEESC_NSA_ILi4EEEEEEiEEENS5_IJNS5_IJNSA_ILi16EEESC_SC_EEEiEEEiEEENS5_IJNS5_IJNS5_IJSH_SU_NSA_ILi1024EEEEEENSA_ILi4096EEEEEENS5_IJNS5_IJSB_NSA_ILi512EEENSA_ILi32EEEEEElEEElEEEEEEEESJ_NS5_IJlSB_lEEENS4_8TiledMMAINS4_8MMA_AtomIJNS4_4SM904GMMA6SPARSE27GMMA_64x128x32_F32F16F16_SSILNS1D_5MajorE0ELS1G_0ELNS1D_7ScaleInE1ELS1H_1ELNS1D_9SparseSelE0EEEEEENSK_INS5_IJSC_SB_SB_EEENS5_IJSB_NSA_ILi0EEES1M_EEEEENS5_IJNS4_10UnderscoreES1P_S1P_EEEEENS4_23SM90_TMA_LOAD_MULTICASTENS4_14ComposedLayoutINS4_7SwizzleILi2ELi4ELi3EEENS4_25smem_sparse_ptr_flag_bitsILi2ELi16EEENSK_INS5_IJNS5_IJSB_SQ_EEENS5_IJSC_S13_EEEEEENS5_IJNS5_IJS1M_SH_EEESN_EEEEEEEvNS4_8identityENS4_13SM90_TMA_LOADENS1T_INS1U_ILi3ELi4ELi3EEENS4_18smem_ptr_flag_bitsILi16EEENSK_INS5_IJSQ_SH_EEENS5_IJSH_SB_EEEEEEEvS25_EENS_8epilogue10collective6detail29Sm90TmaWarpSpecializedAdapterINS2G_15DefaultEpilogueIfNS5_IJSB_llEEES2K_NS2F_6thread17LinearCombinationIfLi1EffLNS2L_9ScaleType4KindE0ELNS_15FloatRoundStyleE2EfEENS1_15EpilogueDefaultEEEEEvvEEEEvNT_6ParamsE)
        .other          _ZN7cutlass13device_kernelINS_4gemm6kernel13GemmUniversalIN4cute5tupleIJiiiiEEENS1_10collective13CollectiveMmaINS1_40MainloopSm90TmaGmmaWarpSpecializedSparseILi9ENS5_IJNS4_1CILi1EEENSA_ILi2EEESB_EEENS1_35KernelTmaWarpSpecializedCooperativeEEENS5_IJNSA_ILi128EEESG_NSA_ILi64EEEEEENS_6half_tENS5_IJNS4_6LayoutINS5_IJiNS5_IJSC_iEEEiEEENS5_IJlNS5_IJSB_SC_EEElEEEEENSK_INS5_IJNS5_IJNS5_IJNSA_ILi8EEESC_NSA_ILi4EEEEEEiEEENS5_IJNS5_IJNSA_ILi16EEESC_SC_EEEiEEEiEEENS5_IJNS5_IJNS5_IJSH_SU_NSA_ILi1024EEEEEENSA_ILi4096EEEEEENS5_IJNS5_IJSB_NSA_ILi512EEENSA_ILi32EEEEEElEEElEEEEEEEESJ_NS5_IJlSB_lEEENS4_8TiledMMAINS4_8MMA_AtomIJNS4_4SM904GMMA6SPARSE27GMMA_64x128x32_F32F16F16_SSILNS1D_5MajorE0ELS1G_0ELNS1D_7ScaleInE1ELS1H_1ELNS1D_9SparseSelE0EEEEEENSK_INS5_IJSC_SB_SB_EEENS5_IJSB_NSA_ILi0EEES1M_EEEEENS5_IJNS4_10UnderscoreES1P_S1P_EEEEENS4_23SM90_TMA_LOAD_MULTICASTENS4_14ComposedLayoutINS4_7SwizzleILi2ELi4ELi3EEENS4_25smem_sparse_ptr_flag_bitsILi2ELi16EEENSK_INS5_IJNS5_IJSB_SQ_EEENS5_IJSC_S13_EEEEEENS5_IJNS5_IJS1M_SH_EEESN_EEEEEEEvNS4_8identityENS4_13SM90_TMA_LOADENS1T_INS1U_ILi3ELi4ELi3EEENS4_18smem_ptr_flag_bitsILi16EEENSK_INS5_IJSQ_SH_EEENS5_IJSH_SB_EEEEEEEvS25_EENS_8epilogue10collective6detail29Sm90TmaWarpSpecializedAdapterINS2G_15DefaultEpilogueIfNS5_IJSB_llEEES2K_NS2F_6thread17LinearCombinationIfLi1EffLNS2L_9ScaleType4KindE0ELNS_15FloatRoundStyleE2EfEENS1_15EpilogueDefaultEEEEEvvEEEEvNT_6ParamsE,@"STO_CUDA_ENTRY STV_DEFAULT"
_ZN7cutlass13device_kernelINS_4gemm6kernel13GemmUniversalIN4cute5tupleIJiiiiEEENS1_10collective13CollectiveMmaINS1_40MainloopSm90TmaGmmaWarpSpecializedSparseILi9ENS5_IJNS4_1CILi1EEENSA_ILi2EEESB_EEENS1_35KernelTmaWarpSpecializedCooperativeEEENS5_IJNSA_ILi128EEESG_NSA_ILi64EEEEEENS_6half_tENS5_IJNS4_6LayoutINS5_IJiNS5_IJSC_iEEEiEEENS5_IJlNS5_IJSB_SC_EEElEEEEENSK_INS5_IJNS5_IJNS5_IJNSA_ILi8EEESC_NSA_ILi4EEEEEEiEEENS5_IJNS5_IJNSA_ILi16EEESC_SC_EEEiEEEiEEENS5_IJNS5_IJNS5_IJSH_SU_NSA_ILi1024EEEEEENSA_ILi4096EEEEEENS5_IJNS5_IJSB_NSA_ILi512EEENSA_ILi32EEEEEElEEElEEEEEEEESJ_NS5_IJlSB_lEEENS4_8TiledMMAINS4_8MMA_AtomIJNS4_4SM904GMMA6SPARSE27GMMA_64x128x32_F32F16F16_SSILNS1D_5MajorE0ELS1G_0ELNS1D_7ScaleInE1ELS1H_1ELNS1D_9SparseSelE0EEEEEENSK_INS5_IJSC_SB_SB_EEENS5_IJSB_NSA_ILi0EEES1M_EEEEENS5_IJNS4_10UnderscoreES1P_S1P_EEEEENS4_23SM90_TMA_LOAD_MULTICASTENS4_14ComposedLayoutINS4_7SwizzleILi2ELi4ELi3EEENS4_25smem_sparse_ptr_flag_bitsILi2ELi16EEENSK_INS5_IJNS5_IJSB_SQ_EEENS5_IJSC_S13_EEEEEENS5_IJNS5_IJS1M_SH_EEESN_EEEEEEEvNS4_8identityENS4_13SM90_TMA_LOADENS1T_INS1U_ILi3ELi4ELi3EEENS4_18smem_ptr_flag_bitsILi16EEENSK_INS5_IJSQ_SH_EEENS5_IJSH_SB_EEEEEEEvS25_EENS_8epilogue10collective6detail29Sm90TmaWarpSpecializedAdapterINS2G_15DefaultEpilogueIfNS5_IJSB_llEEES2K_NS2F_6thread17LinearCombinationIfLi1EffLNS2L_9ScaleType4KindE0ELNS_15FloatRoundStyleE2EfEENS1_15EpilogueDefaultEEEEEvvEEEEvNT_6ParamsE:
[----:B------:R-:W-:Y:S01]  /*0000*/  LDC R1, c[0x0][0x28] ;  /* 0x00000a00ff017b82 */ /* 0x000fe20000000800 */
[----:B------:R-:W0:Y:S01]  /*0010*/  S2R R0, SR_TID.X ;  /* 0x0000000000007919 */ /* 0x000e220000002100 */
[----:B------:R-:W-:Y:S01]  /*0020*/  ELECT P0, URZ, PT ;  /* 0x00000000003f782f */ /* 0x000fe20003800000 */
[----:B------:R-:W-:Y:S01]  /*0030*/  BSSY B0, `(.L_x_0) ;  /* 0x0000012000007945 */ /* 0x000fe20003800000 */
[--C-:B0-----:R-:W-:Y:S02]  /*0040*/  SHF.R.U32.HI R2, RZ, 0x5, R0.reuse ;  /* 0x00000005ff027819 */ /* 0x101fe40000011600 */
[----:B------:R-:W-:-:S03]  /*0050*/  SHF.R.U32.HI R6, RZ, 0x7, R0 ;  /* 0x00000007ff067819 */ /* 0x000fc60000011600 */
[----:B------:R-:W0:Y:S04]  /*0060*/  SHFL.IDX PT, R7, R2, RZ, 0x1f ;  /* 0x00001fff02077589 */ /* 0x000e2800000e0000 */
[----:B------:R1:W2:Y:S01]  /*0070*/  SHFL.IDX PT, R3, R6, RZ, 0x1f ;  /* 0x00001fff06037589 */ /* 0x0002a200000e0000 */
[----:B0-----:R-:W-:-:S13]  /*0080*/  ISETP.NE.OR P0, PT, R7, RZ, !P0 ;  /* 0x000000ff0700720c */ /* 0x001fda0004705670 */
[----:B-12---:R-:W-:Y:S05]  /*0090*/  @P0 BRA `(.L_x_1) ;  /* 0x00000000002c0947 */ /* 0x006fea0003800000 */
[----:B------:R-:W-:Y:S02]  /*00a0*/  ULDC.64 UR4, c[0x0][0x198] ;  /* 0x0000660000047ab9 */ /* 0x000fe40000000a00 */
[----:B------:R-:W-:Y:S02]  /*00b0*/  UIADD3 UR6, UP0, UR4, 0xf0, URZ ;  /* 0x000000f004067890 */ /* 0x000fe4000ff1e03f */
[----:B------:R-:W-:Y:S02]  /*00c0*/  UIADD3 UR8, UP1, UR4, 0x1f0, URZ ;  /* 0x000001f004087890 */ /* 0x000fe4000ff3e03f */
[----:B------:R-:W-:Y:S02]  /*00d0*/  UIADD3 UR4, UP2, UR4, 0x2f0, URZ ;  /* 0x000002f004047890 */ /* 0x000fe4000ff5e03f */
[----:B------:R-:W-:Y:S02]  /*00e0*/  UIADD3.X UR7, URZ, UR5, URZ, UP0, !UPT ;  /* 0x000000053f077290 */ /* 0x000fe400087fe43f */
[----:B------:R-:W-:-:S02]  /*00f0*/  UIADD3.X UR9, URZ, UR5, URZ, UP1, !UPT ;  /* 0x000000053f097290 */ /* 0x000fc40008ffe43f */
[----:B------:R-:W-:-:S05]  /*0100*/  UIADD3.X UR5, URZ, UR5, URZ, UP2, !UPT ;  /* 0x000000053f057290 */ /* 0x000fca00097fe43f */
[----:B------:R0:W-:Y:S02]  /*0110*/  UTMACCTL.PF [UR6] ;  /* 0x00000000060079b9 */ /* 0x0001e40008040000 */
[----:B------:R0:W-:Y:S02]  /*0120*/  UTMACCTL.PF [UR8] ;  /* 0x00000000080079b9 */ /* 0x0001e40008040000 */
[----:B------:R0:W-:Y:S02]  /*0130*/  UTMACCTL.PF [UR4] ;  /* 0x00000000040079b9 */ /* 0x0001e40008040000 */
[----:B0-----:R-:W-:Y:S01]  /*0140*/  NOP ;  /* 0x0000000000007918 */ /* 0x001fe20000000000 */
.L_x_1:
[----:B------:R-:W-:Y:S05]  /*0150*/  BSYNC B0 ;  /* 0x0000000000007941 */ /* 0x000fea0003800000 */
.L_x_0:
[----:B------:R-:W0:Y:S02]  /*0160*/  SHFL.IDX PT, R4, R2, RZ, 0x1f ;  /* 0x00001fff02047589 */ /* 0x000e2400000e0000 */
[----:B0-----:R-:W-:-:S13]  /*0170*/  ISETP.NE.AND P0, PT, R4, RZ, PT ;  /* 0x000000ff0400720c */ /* 0x001fda0003f05270 */
[----:B------:R-:W-:Y:S05]  /*0180*/  @P0 BRA `(.L_x_2) ;  /* 0x00000000008c0947 */ /* 0x000fea0003800000 */
[----:B------:R-:W-:Y:S01]  /*0190*/  ELECT P0, URZ, PT ;  /* 0x00000000003f782f */ /* 0x000fe20003800000 */
[----:B------:R-:W-:-:S12]  /*01a0*/  BSSY B0, `(.L_x_2) ;  /* 0x0000021000007945 */ /* 0x000fd80003800000 */
[----:B------:R-:W-:Y:S05]  /*01b0*/  @!P0 BRA `(.L_x_3) ;  /* 0x00000000007c8947 */ /* 0x000fea0003800000 */
[----:B------:R-:W0:Y:S01]  /*01c0*/  S2UR UR8, SR_CgaCtaId ;  /* 0x00000000000879c3 */ /* 0x000e220000008800 */
[----:B------:R-:W-:Y:S01]  /*01d0*/  UMOV UR4, 0x400 ;  /* 0x0000040000047882 */ /* 0x000fe20000000000 */
[----:B------:R-:W-:Y:S01]  /*01e0*/  UMOV UR5, 0x1 ;  /* 0x0000000100057882 */ /* 0x000fe20000000000 */
[----:B------:R-:W-:Y:S02]  /*01f0*/  UMOV UR6, 0x4 ;  /* 0x0000000400067882 */ /* 0x000fe40000000000 */
[----:B------:R-:W-:-:S04]  /*0200*/  UIADD3 UR6, -UR6, 0x100000, URZ ;  /* 0x0010000006067890 */ /* 0x000fc8000fffe13f */
[----:B------:R-:W-:Y:S02]  /*0210*/  USHF.L.U32 UR7, UR6, 0xb, URZ ;  /* 0x0000000b06077899 */ /* 0x000fe4000800063f */
[----:B------:R-:W-:Y:S02]  /*0220*/  USHF.L.U32 UR6, UR6, 0x1, URZ ;  /* 0x0000000106067899 */ /* 0x000fe4000800063f */
[----:B0-----:R-:W-:Y:S02]  /*0230*/  ULEA UR8, UR8, UR4, 0x18 ;  /* 0x0000000408087291 */ /* 0x001fe4000f8ec03f */
[----:B------:R-:W-:-:S04]  /*0240*/  UIADD3 UR4, -UR5, 0x100000, URZ ;  /* 0x0010000005047890 */ /* 0x000fc8000fffe13f */
[----:B------:R-:W-:Y:S02]  /*0250*/  USHF.L.U32 UR5, UR4, 0xb, URZ ;  /* 0x0000000b04057899 */ /* 0x000fe4000800063f */
[----:B------:R-:W-:Y:S01]  /*0260*/  USHF.L.U32 UR4, UR4, 0x1, URZ ;  /* 0x0000000104047899 */ /* 0x000fe2000800063f */
[----:B------:R-:W0:Y:S11]  /*0270*/  FENCE.VIEW.ASYNC.S ;  /* 0x00000000000073c6 */ /* 0x000e360000000000 */
[----:B0-----:R0:W1:Y:S01]  /*0280*/  SYNCS.EXCH.64 URZ, [UR8], UR4 ;  /* 0x00000004083f75b2 */ /* 0x0010620008000100 */
[----:B------:R0:W2:Y:S01]  /*0290*/  SYNCS.EXCH.64 URZ, [UR8+0x48], UR6 ;  /* 0x00004806083f75b2 */ /* 0x0000a20008000100 */
[----:B------:R0:W3:Y:S01]  /*02a0*/  SYNCS.EXCH.64 URZ, [UR8+0x8], UR4 ;  /* 0x00000804083f75b2 */ /* 0x0000e20008000100 */
[----:B------:R0:W4:Y:S01]  /*02b0*/  SYNCS.EXCH.64 URZ, [UR8+0x50], UR6 ;  /* 0x00005006083f75b2 */ /* 0x0001220008000100 */
[----:B------:R0:W0:Y:S01]  /*02c0*/  SYNCS.EXCH.64 URZ, [UR8+0x10], UR4 ;  /* 0x00001004083f75b2 */ /* 0x0000220008000100 */
        /* <DEDUP_REMOVED lines=13> */
[----:B------:R-:W-:Y:S01]  /*03a0*/  NOP ;  /* 0x0000000000007918 */ /* 0x000fe20000000000 */
.L_x_3:
[----:B0-----:R-:W-:Y:S05]  /*03b0*/  BSYNC B0 ;  /* 0x0000000000007941 */ /* 0x001fea0003800000 */
.L_x_2:
[----:B------:R-:W0:Y:S01]  /*03c0*/  SHFL.IDX PT, R2, R2, RZ, 0x1f ;  /* 0x00001fff02027589 */ /* 0x000e2200000e0000 */
[----:B------:R-:W-:Y:S01]  /*03d0*/  SHF.R.S32.HI R5, RZ, 0x1f, R0 ;  /* 0x0000001fff057819 */ /* 0x000fe20000011400 */
[----:B------:R-:W5:Y:S01]  /*03e0*/  S2UR UR8, SR_CTAID.X ;  /* 0x00000000000879c3 */ /* 0x000f620000002500 */
[----:B------:R-:W-:Y:S01]  /*03f0*/  ELECT P0, URZ, PT ;  /* 0x00000000003f782f */ /* 0x000fe20003800000 */
[----:B------:R-:W1:Y:S01]  /*0400*/  S2R R8, SR_CTAID.Y ;  /* 0x0000000000087919 */ /* 0x000e620000002600 */
[----:B------:R-:W-:Y:S01]  /*0410*/  LEA.HI R5, R5, R0, RZ, 0x7 ;  /* 0x0000000005057211 */ /* 0x000fe200078f38ff */
[----:B------:R-:W-:Y:S01]  /*0420*/  ULDC UR4, c[0x0][0x154] ;  /* 0x0000550000047ab9 */ /* 0x000fe20000000800 */
[----:B------:R-:W-:Y:S01]  /*0430*/  SHF.R.S32.HI R13, RZ, 0x1f, R4 ;  /* 0x0000001fff0d7819 */ /* 0x000fe20000011404 */
[----:B------:R-:W-:Y:S01]  /*0440*/  VIADD R16, R3, 0xffffffff ;  /* 0xffffffff03107836 */ /* 0x000fe20000000000 */
[----:B------:R-:W-:Y:S01]  /*0450*/  LOP3.LUT R5, R5, 0xffffff80, RZ, 0xc0, !PT ;  /* 0xffffff8005057812 */ /* 0x000fe200078ec0ff */
[----:B------:R-:W2:Y:S01]  /*0460*/  LDC R15, c[0x0][0x140] ;  /* 0x00005000ff0f7b82 */ /* 0x000ea20000000800 */
[----:B------:R-:W-:Y:S01]  /*0470*/  LEA.HI R13, R13, R4, RZ, 0x2 ;  /* 0x000000040d0d7211 */ /* 0x000fe200078f10ff */
[----:B------:R-:W-:Y:S01]  /*0480*/  NOP ;  /* 0x0000000000007918 */ /* 0x000fe20000000000 */
[----:B------:R-:W-:Y:S01]  /*0490*/  NOP ;  /* 0x0000000000007918 */ /* 0x000fe20000000000 */
[----:B------:R-:W-:Y:S01]  /*04a0*/  IMAD.IADD R5, R0, 0x1, -R5 ;  /* 0x0000000100057824 */ /* 0x000fe200078e0a05 */
[----:B------:R-:W-:-:S02]  /*04b0*/  LOP3.LUT R13, R13, 0x3ffffffc, RZ, 0xc0, !PT ;  /* 0x3ffffffc0d0d7812 */ /* 0x000fc400078ec0ff */
[----:B------:R-:W-:Y:S02]  /*04c0*/  ISETP.GE.U32.AND P5, PT, R16, 0x2, PT ;  /* 0x000000021000780c */ /* 0x000fe40003fa6070 */
[----:B------:R-:W-:Y:S01]  /*04d0*/  SHF.R.S32.HI R10, RZ, 0x1f, R5 ;  /* 0x0000001fff0a7819 */ /* 0x000fe20000011405 */
[----:B------:R-:W-:Y:S01]  /*04e0*/  IMAD.IADD R13, R4, 0x1, -R13 ;  /* 0x00000001040d7824 */ /* 0x000fe200078e0a0d */
[----:B------:R-:W-:Y:S02]  /*04f0*/  LOP3.LUT P2, RZ, R5, 0x7, RZ, 0xc0, !PT ;  /* 0x0000000705ff7812 */ /* 0x000fe4000784c0ff */
[----:B------:R-:W-:Y:S02]  /*0500*/  LEA.HI R10, R10, R5, RZ, 0x3 ;  /* 0x000000050a0a7211 */ /* 0x000fe400078f18ff */
[----:B0-----:R-:W-:Y:S02]  /*0510*/  ISETP.NE.OR P0, PT, R2, RZ, !P0 ;  /* 0x000000ff0200720c */ /* 0x001fe40004705670 */
[----:B------:R-:W-:-:S02]  /*0520*/  SHF.R.S32.HI R2, RZ, 0x3, R10 ;  /* 0x00000003ff027819 */ /* 0x000fc4000001140a */
[----:B------:R-:W-:Y:S02]  /*0530*/  SHF.R.S32.HI R11, RZ, 0x1f, R10 ;  /* 0x0000001fff0b7819 */ /* 0x000fe4000001140a */
[----:B-----5:R-:W-:Y:S02]  /*0540*/  I2FP.F32.U32 R4, UR8 ;  /* 0x0000000800047c45 */ /* 0x020fe40008201000 */
[----:B------:R-:W-:Y:S02]  /*0550*/  LEA.HI R11, R11, R2, RZ, 0x2 ;  /* 0x000000020b0b7211 */ /* 0x000fe400078f10ff */
[----:B--2---:R-:W-:Y:S02]  /*0560*/  ISETP.EQ.U32.AND P4, PT, R15, 0x1, PT ;  /* 0x000000010f00780c */ /* 0x004fe40003f82070 */
[----:B-1----:R-:W-:Y:S01]  /*0570*/  I2FP.F32.U32 R12, R8 ;  /* 0x00000008000c7245 */ /* 0x002fe20000201000 */
[----:B------:R-:W-:Y:S01]  /*0580*/  VOTEU.ALL UP0, P0 ;  /* 0x00000000003f7886 */ /* 0x000fe20000000000 */
[----:B------:R-:W-:Y:S01]  /*0590*/  LOP3.LUT R11, R11, 0xfffffffc, RZ, 0xc0, !PT ;  /* 0xfffffffc0b0b7812 */ /* 0x000fe200078ec0ff */
[----:B------:R-:W-:-:S02]  /*05a0*/  VOTEU.ALL UP1, P0 ;  /* 0x00000000003f7886 */ /* 0x000fc40000020000 */
[----:B------:R-:W-:Y:S01]  /*05b0*/  FMUL R14, R12, UR4 ;  /* 0x000000040c0e7c20 */ /* 0x000fe20008400000 */
[----:B------:R-:W0:Y:S01]  /*05c0*/  @!UP0 S2UR UR7, SR_CgaCtaId ;  /* 0x00000000000789c3 */ /* 0x000e220000008800 */
[----:B------:R-:W-:Y:S01]  /*05d0*/  IMAD.IADD R10, R2, 0x1, -R11 ;  /* 0x00000001020a7824 */ /* 0x000fe200078e0a0b */
[----:B------:R-:W-:Y:S01]  /*05e0*/  ULDC UR4, c[0x0][0x150] ;  /* 0x0000540000047ab9 */ /* 0x000fe20000000800 */
[----:B------:R-:W-:Y:S01]  /*05f0*/  SHF.R.S32.HI R2, RZ, 0x1f, R7 ;  /* 0x0000001fff027819 */ /* 0x000fe20000011407 */
[----:B------:R-:W-:Y:S01]  /*0600*/  FMUL R4, R4, UR4 ;  /* 0x0000000404047c20 */ /* 0x000fe20008400000 */
[----:B------:R-:W1:Y:S01]  /*0610*/  F2I.U32.TRUNC.NTZ R14, R14 ;  /* 0x0000000e000e7305 */ /* 0x000e62000020f000 */
[----:B------:R-:W-:Y:S01]  /*0620*/  IMAD R10, R13, 0x4, R10 ;  /* 0x000000040d0a7824 */ /* 0x000fe200078e020a */
[----:B------:R-:W-:Y:S01]  /*0630*/  LEA.HI R2, R2, R7, RZ, 0x2 ;  /* 0x0000000702027211 */ /* 0x000fe200078f10ff */
[----:B------:R-:W2:Y:S01]  /*0640*/  LDC R11, c[0x0][0x148] ;  /* 0x00005200ff0b7b82 */ /* 0x000ea20000000800 */
[----:B------:R-:W-:Y:S01]  /*0650*/  UMOV UR4, 0x20 ;  /* 0x0000002000047882 */ /* 0x000fe20000000000 */
[----:B------:R-:W-:Y:S01]  /*0660*/  IMAD.SHL.U32 R13, R10, 0x4, RZ ;  /* 0x000000040a0d7824 */ /* 0x000fe200078e00ff */
[----:B------:R-:W-:Y:S01]  /*0670*/  LOP3.LUT R2, R2, 0xfffffffc, RZ, 0xc0, !PT ;  /* 0xfffffffc02027812 */ /* 0x000fe200078ec0ff */
[----:B------:R-:W-:Y:S01]  /*0680*/  @!UP0 UMOV UR6, 0x400 ;  /* 0x0000040000068882 */ /* 0x000fe20000000000 */
[----:B------:R-:W5:Y:S01]  /*0690*/  F2I.U32.TRUNC.NTZ R4, R4 ;  /* 0x0000000400047305 */ /* 0x000f62000020f000 */
[----:B------:R-:W-:-:S04]  /*06a0*/  @!UP0 UIADD3 UR4, -UR4, 0x100000, URZ ;  /* 0x0010000004048890 */ /* 0x000fc8000fffe13f */
[----:B------:R-:W-:Y:S02]  /*06b0*/  @!UP0 USHF.L.U32 UR5, UR4, 0xb, URZ ;  /* 0x0000000b04058899 */ /* 0x000fe4000800063f */
[----:B------:R-:W-:Y:S01]  /*06c0*/  @!UP0 USHF.L.U32 UR4, UR4, 0x1, URZ ;  /* 0x0000000104048899 */ /* 0x000fe2000800063f */
[----:B------:R-:W-:Y:S01]  /*06d0*/  LOP3.LUT R5, R10, 0xc, R13, 0x78, !PT ;  /* 0x0000000c0a057812 */ /* 0x000fe200078e780d */
[----:B------:R-:W3:Y:S01]  /*06e0*/  LDC R12, c[0x0][0x144] ;  /* 0x00005100ff0c7b82 */ /* 0x000ee20000000800 */
[----:B------:R-:W-:Y:S02]  /*06f0*/  IMAD.IADD R7, R7, 0x1, -R2 ;  /* 0x0000000107077824 */ /* 0x000fe400078e0a02 */
[----:B-1----:R-:W-:-:S03]  /*0700*/  IMAD.MOV R20, RZ, RZ, -R14 ;  /* 0x000000ffff147224 */ /* 0x002fc600078e0a0e */
[----:B------:R-:W-:Y:S01]  /*0710*/  ISETP.NE.AND P1, PT, R7, 0x3, PT ;  /* 0x000000030700780c */ /* 0x000fe20003f25270 */
[----:B0-----:R-:W-:-:S03]  /*0720*/  @!UP0 ULEA UR6, UR7, UR6, 0x18 ;  /* 0x0000000607068291 */ /* 0x001fc6000f8ec03f */
[----:B------:R-:W-:Y:S01]  /*0730*/  ISETP.EQ.OR P1, PT, R7, RZ, !P1 ;  /* 0x000000ff0700720c */ /* 0x000fe20004f22670 */
[----:B------:R-:W-:Y:S01]  /*0740*/  VOTEU.ALL UP0, P0 ;  /* 0x00000000003f7886 */ /* 0x000fe20000000000 */
[----:B-----5:R-:W-:Y:S01]  /*0750*/  IMAD.MOV R13, RZ, RZ, -R4 ;  /* 0x000000ffff0d7224 */ /* 0x020fe200078e0a04 */
[----:B------:R-:W-:Y:S02]  /*0760*/  ISETP.LT.U32.AND P0, PT, R5, 0x2, !P2 ;  /* 0x000000020500780c */ /* 0x000fe40005701070 */
[----:B------:R-:W-:Y:S01]  /*0770*/  ISETP.EQ.AND P1, PT, R3, RZ, P1 ;  /* 0x000000ff0300720c */ /* 0x000fe20000f22270 */
[----:B--2---:R-:W-:Y:S01]  /*0780*/  IMAD R2, R11, R20, R8 ;  /* 0x000000140b027224 */ /* 0x004fe200078e0208 */
[----:B------:R-:W-:Y:S02]  /*0790*/  ISETP.NE.AND P2, PT, R3, RZ, PT ;  /* 0x000000ff0300720c */ /* 0x000fe40003f45270 */
[----:B------:R-:W-:Y:S01]  /*07a0*/  SEL R4, RZ, 0x1, !P1 ;  /* 0x00000001ff047807 */ /* 0x000fe20004800000 */
[----:B------:R-:W0:Y:S02]  /*07b0*/  FENCE.VIEW.ASYNC.S ;  /* 0x00000000000073c6 */ /* 0x000e240000000000 */
[----:B0-----:R0:W1:Y:S01]  /*07c0*/  @!UP0 SYNCS.EXCH.64 URZ, [UR6+0xa0], UR4 ;  /* 0x0000a004063f85b2 */ /* 0x0010620008000100 */
[----:B------:R-:W-:-:S02]  /*07d0*/  ISETP.NE.AND P3, PT, R2, R5, PT ;  /* 0x000000050200720c */ /* 0x000fc40003f65270 */
[----:B------:R-:W-:Y:S01]  /*07e0*/  SEL R4, R4, 0x2, P5 ;  /* 0x0000000204047807 */ /* 0x000fe20002800000 */
[----:B---3--:R-:W-:-:S05]  /*07f0*/  IMAD R10, R12, R13, UR8 ;  /* 0x000000080c0a7e24 */ /* 0x008fca000f8e020d */
[----:B------:R-:W-:-:S04]  /*0800*/  ISETP.EQ.OR P3, PT, R10, RZ, !P3 ;  /* 0x000000ff0a00720c */ /* 0x000fc80005f62670 */
[----:B------:R-:W-:Y:S01]  /*0810*/  PLOP3.LUT P0, PT, P0, P3, PT, 0x80, 0x0 ;  /* 0x000000000000781c */ /* 0x000fe20000707070 */
[----:B------:R0:W2:Y:S01]  /*0820*/  @!UP1 SYNCS.EXCH.64 URZ, [UR6+0xa8], UR4 ;  /* 0x0000a804063f95b2 */ /* 0x0000a20008000100 */
[----:B------:R-:W-:Y:S01]  /*0830*/  NOP ;  /* 0x0000000000007918 */ /* 0x000fe20000000000 */
[----:B------:R-:W-:Y:S10]  /*0840*/  @!P4 BRA `(.L_x_4) ;  /* 0x000000000008c947 */ /* 0x000ff40003800000 */
[----:B-12-4-:R-:W-:Y:S01]  /*0850*/  UCGABAR_ARV ;  /* 0x00000000000079c7 */ /* 0x016fe20008000000 */
[----:B------:R-:W-:Y:S05]  /*0860*/  BRA `(.L_x_5) ;  /* 0x0000000000047947 */ /* 0x000fea0003800000 */
.L_x_4:
[----:B-12-4-:R-:W-:Y:S01]  /*0870*/  NOP ;  /* 0x0000000000007918 */ /* 0x016fe20000000000 */
.L_x_5:
[----:B------:R-:W1:Y:S01]  /*0880*/  LDC R2, c[0x0][0x75c] ;  /* 0x0001d700ff027b82 */ /* 0x000e620000000800 */
[----:B------:R-:W-:Y:S01]  /*0890*/  IMAD.MOV.U32 R3, RZ, RZ, RZ ;  /* 0x000000ffff037224 */ /* 0x000fe200078e00ff */
[----:B-1----:R-:W-:Y:S01]  /*08a0*/  ISETP.NE.AND P3, PT, R2, 0x1, PT ;  /* 0x000000010200780c */ /* 0x002fe20003f65270 */
[----:B------:R-:W-:-:S12]  /*08b0*/  IMAD.U32 R2, RZ, RZ, UR8 ;  /* 0x00000008ff027e24 */ /* 0x000fd8000f8e00ff */
[----:B------:R-:W1:Y:S01]  /*08c0*/  @P3 LDC R15, c[0x0][0x10] ;  /* 0x00000400ff0f3b82 */ /* 0x000e620000000800 */
[----:B------:R-:W-:Y:S02]  /*08d0*/  @P3 IMAD.MOV.U32 R9, RZ, RZ, RZ ;  /* 0x000000ffff093224 */ /* 0x000fe400078e00ff */
[----:B------:R-:W-:-:S05]  /*08e0*/  @P3 IMAD.MOV.U32 R17, RZ, RZ, RZ ;  /* 0x000000ffff113224 */ /* 0x000fca00078e00ff */
[----:B------:R-:W2:Y:S01]  /*08f0*/  @!P3 LDC R13, c[0x0][0xc] ;  /* 0x00000300ff0dbb82 */ /* 0x000ea20000000800 */
[----:B-1----:R-:W-:-:S04]  /*0900*/  @P3 IMAD.WIDE.U32 R14, R15, UR8, R8 ;  /* 0x000000080f0e3c25 */ /* 0x002fc8000f8e0008 */
[----:B--2---:R-:W-:-:S04]  /*0910*/  @!P3 IMAD.WIDE.U32 R12, R8, R13, R2 ;  /* 0x0000000d080cb225 */ /* 0x004fc800078e0002 */
[----:B------:R-:W-:Y:S02]  /*0920*/  @P3 IMAD.MOV.U32 R2, RZ, RZ, R14 ;  /* 0x000000ffff023224 */ /* 0x000fe400078e000e */
[----:B------:R-:W-:Y:S02]  /*0930*/  @P3 IMAD.IADD R3, R15, 0x1, R17 ;  /* 0x000000010f033824 */ /* 0x000fe400078e0211 */
[----:B------:R-:W-:Y:S02]  /*0940*/  @!P3 IMAD.MOV.U32 R2, RZ, RZ, R12 ;  /* 0x000000ffff02b224 */ /* 0x000fe400078e000c */
[----:B------:R-:W-:Y:S01]  /*0950*/  @!P3 IMAD.MOV.U32 R3, RZ, RZ, R13 ;  /* 0x000000ffff03b224 */ /* 0x000fe200078e000d */
[----:B------:R-:W-:Y:S06]  /*0960*/  @!P4 BRA `(.L_x_6) ;  /* 0x00000000000cc947 */ /* 0x000fec0003800000 */
[----:B------:R-:W-:Y:S01]  /*0970*/  UCGABAR_WAIT ;  /* 0x0000000000007dc7 */ /* 0x000fe20008000000 */
[----:B------:R-:W-:Y:S01]  /*0980*/  CCTL.IVALL ;  /* 0x00000000ff00798f */ /* 0x000fe20002000000 */
[----:B------:R-:W-:Y:S05]  /*0990*/  BRA `(.L_x_7) ;  /* 0x0000000000047947 */ /* 0x000fea0003800000 */
.L_x_6:
[----:B------:R-:W-:Y:S06]  /*09a0*/  BAR.SYNC.DEFER_BLOCKING 0x0 ;  /* 0x0000000000007b1d */ /* 0x000fec0000010000 */
.L_x_7:
[----:B------:R-:W-:Y:S05]  /*09b0*/  @!P2 BRA `(.L_x_8) ;  /* 0x0000006000e4a947 */ /* 0x000fea0003800000 */
[----:B------:R-:W-:-:S13]  /*09c0*/  ISETP.GT.U32.AND P1, PT, R16, 0x1, PT ;  /* 0x000000011000780c */ /* 0x000fda0003f24070 */
[----:B0-----:R-:W-:Y:S05]  /*09d0*/  @P1 EXIT ;  /* 0x000000000000194d */ /* 0x001fea0003800000 */
[----:B------:R-:W-:Y:S01]  /*09e0*/  ULDC.64 UR4, c[0x0][0x750] ;  /* 0x0001d40000047ab9 */ /* 0x000fe20000000a00 */
[----:B------:R-:W-:Y:S01]  /*09f0*/  PRMT R13, RZ, 0x7610, R13 ;  /* 0x00007610ff0d7816 */ /* 0x000fe2000000000d */
[----:B------:R-:W-:Y:S01]  /*0a00*/  IMAD.MOV.U32 R14, RZ, RZ, -0x1 ;  /* 0xffffffffff0e7424 */ /* 0x000fe200078e00ff */
[----:B------:R-:W-:Y:S01]  /*0a10*/  ISETP.GE.U32.AND P1, PT, R2, UR4, PT ;  /* 0x0000000402007c0c */ /* 0x000fe2000bf26070 */
[----:B------:R-:W-:Y:S02]  /*0a20*/  IMAD.MOV.U32 R18, RZ, RZ, -0x1 ;  /* 0xffffffffff127424 */ /* 0x000fe400078e00ff */
[----:B------:R-:W-:Y:S01]  /*0a30*/  IMAD.MOV.U32 R12, RZ, RZ, -0x1 ;  /* 0xffffffffff0c7424 */ /* 0x000fe200078e00ff */
[----:B------:R-:W-:-:S13]  /*0a40*/  ISETP.GE.U32.AND.EX P1, PT, R3, UR5, PT, P1 ;  /* 0x0000000503007c0c */ /* 0x000fda000bf26110 */
[----:B------:R-:W-:Y:S05]  /*0a50*/  @P1 BRA `(.L_x_9) ;  /* 0x0000000400281947 */ /* 0x000fea0003800000 */
[----:B------:R-:W0:Y:S01]  /*0a60*/  LDC.64 R22, c[0x0][0x728] ;  /* 0x0001ca00ff167b82 */ /* 0x000e220000000a00 */
[----:B------:R-:W-:Y:S02]  /*0a70*/  IMAD.MOV.U32 R12, RZ, RZ, R2 ;  /* 0x000000ffff0c7224 */ /* 0x000fe400078e0002 */
[----:B------:R-:W-:-:S05]  /*0a80*/  IMAD.MOV.U32 R13, RZ, RZ, R3 ;  /* 0x000000ffff0d7224 */ /* 0x000fca00078e0003 */
[----:B------:R-:W1:Y:S08]  /*0a90*/  LDC R18, c[0x0][0x730] ;  /* 0x0001cc00ff127b82 */ /* 0x000e700000000800 */
[----:B------:R-:W2:Y:S01]  /*0aa0*/  LDC.64 R24, c[0x0][0x720] ;  /* 0x0001c800ff187b82 */ /* 0x000ea20000000a00 */
[----:B0-----:R-:W-:-:S04]  /*0ab0*/  ISETP.NE.U32.AND P1, PT, R22, RZ, PT ;  /* 0x000000ff1600720c */ /* 0x001fc80003f25070 */
[----:B------:R-:W-:-:S13]  /*0ac0*/  ISETP.NE.AND.EX P1, PT, R23, RZ, PT, P1 ;  /* 0x000000ff1700720c */ /* 0x000fda0003f25310 */
[----:B-12---:R-:W-:Y:S05]  /*0ad0*/  @!P1 BRA `(.L_x_10) ;  /* 0x0000000000289947 */ /* 0x006fea0003800000 */
[----:B------:R-:W0:Y:S02]  /*0ae0*/  LDC R7, c[0x0][0x734] ;  /* 0x0001cd00ff077b82 */ /* 0x000e240000000800 */
[----:B0-----:R-:W-:-:S05]  /*0af0*/  IADD3 R7, P1, R2, R7, RZ ;  /* 0x0000000702077210 */ /* 0x001fca0007f3e0ff */
[----:B------:R-:W-:-:S04]  /*0b00*/  IMAD.X R19, RZ, RZ, R3, P1 ;  /* 0x000000ffff137224 */ /* 0x000fc800008e0603 */
[----:B------:R-:W-:-:S04]  /*0b10*/  IMAD.WIDE.U32 R12, R19, R22, RZ ;  /* 0x00000016130c7225 */ /* 0x000fc800078e00ff */
[----:B------:R-:W-:-:S04]  /*0b20*/  IMAD.WIDE.U32 R14, P1, R7, R23, R12 ;  /* 0x00000017070e7225 */ /* 0x000fc8000782000c */
[----:B------:R-:W-:-:S04]  /*0b30*/  IMAD.WIDE.U32 R12, R7, R22, RZ ;  /* 0x00000016070c7225 */ /* 0x000fc800078e00ff */
[----:B------:R-:W-:Y:S01]  /*0b40*/  IMAD.X R17, RZ, RZ, RZ, P1 ;  /* 0x000000ffff117224 */ /* 0x000fe200008e06ff */
[----:B------:R-:W-:Y:S01]  /*0b50*/  IADD3 RZ, P1, R13, R14, RZ ;  /* 0x0000000e0dff7210 */ /* 0x000fe20007f3e0ff */
[----:B------:R-:W-:-:S04]  /*0b60*/  IMAD.MOV.U32 R16, RZ, RZ, R15 ;  /* 0x000000ffff107224 */ /* 0x000fc800078e000f */
[----:B------:R-:W-:-:S08]  /*0b70*/  IMAD.WIDE.U32.X R12, R19, R23, R16, P1 ;  /* 0x00000017130c7225 */ /* 0x000fd000008e0410 */
.L_x_10:
[----:B------:R-:W0:Y:S01]  /*0b80*/  LDC.64 R28, c[0x0][0x740] ;  /* 0x0001d000ff1c7b82 */ /* 0x000e220000000a00 */
[--C-:B------:R-:W-:Y:S01]  /*0b90*/  SHF.R.U64 R27, R12, R18, R13.reuse ;  /* 0x000000120c1b7219 */ /* 0x100fe2000000120d */
[----:B------:R-:W-:Y:S01]  /*0ba0*/  IMAD R31, R11, R20, R8 ;  /* 0x000000140b1f7224 */ /* 0x000fe200078e0208 */
[----:B------:R-:W-:Y:S01]  /*0bb0*/  SHF.R.U32.HI R7, RZ, R18, R13 ;  /* 0x00000012ff077219 */ /* 0x000fe2000001160d */
[----:B------:R-:W-:Y:S01]  /*0bc0*/  IMAD.MOV.U32 R23, RZ, RZ, 0x1 ;  /* 0x00000001ff177424 */ /* 0x000fe200078e00ff */
[----:B------:R-:W-:-:S03]  /*0bd0*/  IADD3 R9, P1, RZ, -R27, RZ ;  /* 0x8000001bff097210 */ /* 0x000fc60007f3e0ff */
[----:B------:R-:W1:Y:S02]  /*0be0*/  LDC R22, c[0x0][0x718] ;  /* 0x0001c600ff167b82 */ /* 0x000e640000000800 */
[----:B------:R-:W-:Y:S02]  /*0bf0*/  IMAD.X R7, RZ, RZ, ~R7, P1 ;  /* 0x000000ffff077224 */ /* 0x000fe400008e0e07 */
[----:B------:R-:W-:-:S04]  /*0c00*/  IMAD.WIDE.U32 R12, R9, R24, R2 ;  /* 0x00000018090c7225 */ /* 0x000fc800078e0002 */
[----:B------:R-:W2:Y:S01]  /*0c10*/  LDC R18, c[0x0][0x708] ;  /* 0x0001c200ff127b82 */ /* 0x000ea20000000800 */
[----:B------:R-:W-:Y:S02]  /*0c20*/  IMAD R14, R7, R24, RZ ;  /* 0x00000018070e7224 */ /* 0x000fe400078e02ff */
[----:B------:R-:W-:Y:S02]  /*0c30*/  IMAD.MOV.U32 R7, RZ, RZ, -0x1 ;  /* 0xffffffffff077424 */ /* 0x000fe400078e00ff */
[----:B------:R-:W-:-:S03]  /*0c40*/  IMAD R9, R9, R25, R14 ;  /* 0x0000001909097224 */ /* 0x000fc600078e020e */
[----:B------:R-:W3:Y:S01]  /*0c50*/  LDC R26, c[0x0][0x758] ;  /* 0x0001d600ff1a7b82 */ /* 0x000ee20000000800 */
[----:B------:R-:W-:Y:S01]  /*0c60*/  IMAD.IADD R9, R13, 0x1, R9 ;  /* 0x000000010d097824 */ /* 0x000fe200078e0209 */
[----:B0-----:R-:W-:-:S04]  /*0c70*/  ISETP.NE.U32.AND P1, PT, R28, RZ, PT ;  /* 0x000000ff1c00720c */ /* 0x001fc80003f25070 */
[----:B------:R-:W-:Y:S02]  /*0c80*/  ISETP.NE.AND.EX P1, PT, R29, RZ, PT, P1 ;  /* 0x000000ff1d00720c */ /* 0x000fe40003f25310 */
[----:B------:R-:W0:Y:S01]  /*0c90*/  LDC R24, c[0x0][0x700] ;  /* 0x0001c000ff187b82 */ /* 0x000e220000000800 */
[-CC-:B-1----:R-:W-:Y:S02]  /*0ca0*/  SHF.R.U64 R16, R12, R22.reuse, R9.reuse ;  /* 0x000000160c107219 */ /* 0x182fe40000001209 */
[----:B------:R-:W-:-:S05]  /*0cb0*/  SHF.R.U32.HI R9, RZ, R22, R9 ;  /* 0x00000016ff097219 */ /* 0x000fca0000011609 */
[----:B------:R-:W1:Y:S01]  /*0cc0*/  LDC R19, c[0x0][0x748] ;  /* 0x0001d200ff137b82 */ /* 0x000e620000000800 */
[-CC-:B--2---:R-:W-:Y:S02]  /*0cd0*/  SHF.R.U64 R22, R16, R18.reuse, R9.reuse ;  /* 0x0000001210167219 */ /* 0x184fe40000001209 */
[----:B------:R-:W-:-:S05]  /*0ce0*/  SHF.R.U32.HI R9, RZ, R18, R9 ;  /* 0x00000012ff097219 */ /* 0x000fca0000011609 */
[----:B------:R-:W2:Y:S01]  /*0cf0*/  LDC R21, c[0x0][0x738] ;  /* 0x0001ce00ff157b82 */ /* 0x000ea20000000800 */
[-CC-:B---3--:R-:W-:Y:S02]  /*0d00*/  SHF.R.U64 R18, R22, R26.reuse, R9.reuse ;  /* 0x0000001a16127219 */ /* 0x188fe40000001209 */
[-C--:B------:R-:W-:Y:S02]  /*0d10*/  SHF.L.U32 R7, R7, R26.reuse, RZ ;  /* 0x0000001a07077219 */ /* 0x080fe400000006ff */
[----:B------:R-:W-:Y:S01]  /*0d20*/  SHF.R.U32.HI R9, RZ, R26, R9 ;  /* 0x0000001aff097219 */ /* 0x000fe20000011609 */
[----:B------:R-:W-:Y:S01]  /*0d30*/  IMAD.MOV.U32 R8, RZ, RZ, R18 ;  /* 0x000000ffff087224 */ /* 0x000fe200078e0012 */
[----:B------:R-:W-:Y:S01]  /*0d40*/  LOP3.LUT R11, RZ, R7, RZ, 0x33, !PT ;  /* 0x00000007ff0b7212 */ /* 0x000fe200078e33ff */
[----:B------:R-:W3:Y:S01]  /*0d50*/  LDC R25, c[0x0][0x710] ;  /* 0x0001c400ff197b82 */ /* 0x000ee20000000800 */
[----:B------:R-:W-:Y:S05]  /*0d60*/  @!P1 BRA `(.L_x_11) ;  /* 0x0000000000289947 */ /* 0x000fea0003800000 */
[----:B------:R-:W4:Y:S02]  /*0d70*/  LDC R7, c[0x0][0x74c] ;  /* 0x0001d300ff077b82 */ /* 0x000f240000000800 */
[----:B----4-:R-:W-:-:S05]  /*0d80*/  IADD3 R7, P1, R18, R7, RZ ;  /* 0x0000000712077210 */ /* 0x010fca0007f3e0ff */
        /* <DEDUP_REMOVED lines=8> */
.L_x_11:
[----:B-1----:R-:W-:Y:S01]  /*0e10*/  SHF.R.U64 R9, R8, R19, R9 ;  /* 0x0000001308097219 */ /* 0x002fe20000001209 */
[----:B------:R-:W-:Y:S01]  /*0e20*/  IMAD.MOV.U32 R13, RZ, RZ, 0x1 ;  /* 0x00000001ff0d7424 */ /* 0x000fe200078e00ff */
[----:B------:R-:W-:Y:S01]  /*0e30*/  LOP3.LUT R8, R22, R11, RZ, 0xc0, !PT ;  /* 0x0000000b16087212 */ /* 0x000fe200078ec0ff */
[----:B0-----:R-:W-:Y:S01]  /*0e40*/  VIADD R11, R24, 0xffffffff ;  /* 0xffffffff180b7836 */ /* 0x001fe20000000000 */
[----:B------:R-:W-:Y:S01]  /*0e50*/  SHF.L.U32 R7, R23, R26, RZ ;  /* 0x0000001a17077219 */ /* 0x000fe200000006ff */
[----:B------:R-:W-:Y:S01]  /*0e60*/  IMAD.MOV R12, RZ, RZ, -R9 ;  /* 0x000000ffff0c7224 */ /* 0x000fe200078e0a09 */
[----:B------:R-:W-:Y:S02]  /*0e70*/  SEL R10, R10, R31, !P3 ;  /* 0x0000001f0a0a7207 */ /* 0x000fe40005800000 */
[----:B------:R-:W-:Y:S01]  /*0e80*/  LOP3.LUT R11, R16, R11, RZ, 0xc0, !PT ;  /* 0x0000000b100b7212 */ /* 0x000fe200078ec0ff */
[----:B------:R-:W-:Y:S02]  /*0e90*/  IMAD R9, R7, R9, R8 ;  /* 0x0000000907097224 */ /* 0x000fe400078e0208 */
[----:B--2---:R-:W-:-:S02]  /*0ea0*/  IMAD R7, R12, R21, R18 ;  /* 0x000000150c077224 */ /* 0x004fc400078e0212 */
[----:B---3--:R-:W-:Y:S02]  /*0eb0*/  IMAD R10, R9, R25, R10 ;  /* 0x00000019090a7224 */ /* 0x008fe400078e020a */
[----:B------:R-:W-:Y:S02]  /*0ec0*/  IMAD R7, R7, R24, R11 ;  /* 0x0000001807077224 */ /* 0x000fe400078e020b */
[----:B------:R-:W-:-:S03]  /*0ed0*/  IMAD.MOV.U32 R12, RZ, RZ, R27 ;  /* 0x000000ffff0c7224 */ /* 0x000fc600078e001b */
[----:B------:R-:W-:Y:S02]  /*0ee0*/  SEL R18, R7, R10, !P3 ;  /* 0x0000000a07127207 */ /* 0x000fe40005800000 */
[----:B------:R-:W-:-:S07]  /*0ef0*/  SEL R14, R10, R7, !P3 ;  /* 0x000000070a0e7207 */ /* 0x000fce0005800000 */
.L_x_9:
[----:B------:R-:W-:-:S08]  /*0f00*/  NOP ;  /* 0x0000000000007918 */ /* 0x000fd00000000000 */
[----:B------:R-:W0:Y:S02]  /*0f10*/  USETMAXREG.TRY_ALLOC.CTAPOOL UP0, 0xe8 ;  /* 0x000000e8000079c8 */ /* 0x000e240008000600 */
[----:B0-----:R-:W-:-:S13]  /*0f20*/  PLOP3.LUT P1, PT, PT, PT, UP0, 0x80, 0x0 ;  /* 0x000000000000781c */ /* 0x001fda0003f2f008 */
[----:B------:R-:W-:Y:S05]  /*0f30*/  @!P1 BRA `(.L_x_9) ;  /* 0xfffffffc00f09947 */ /* 0x000fea000383ffff */
[----:B------:R-:W-:Y:S01]  /*0f40*/  ULDC.64 UR4, c[0x0][0x698] ;  /* 0x0001a60000047ab9 */ /* 0x000fe20000000a00 */
[----:B------:R-:W-:Y:S01]  /*0f50*/  ULDC.64 UR14, c[0x0][0x208] ;  /* 0x00008200000e7ab9 */ /* 0x000fe20000000a00 */
[----:B------:R-:W-:-:S04]  /*0f60*/  ISETP.NE.U32.AND P1, PT, RZ, UR4, PT ;  /* 0x00000004ff007c0c */ /* 0x000fc8000bf25070 */
[----:B------:R-:W-:-:S13]  /*0f70*/  ISETP.NE.AND.EX P1, PT, RZ, UR5, PT, P1 ;  /* 0x00000005ff007c0c */ /* 0x000fda000bf25310 */
[----:B------:R-:W-:Y:S05]  /*0f80*/  @!P1 BRA `(.L_x_12) ;  /* 0x00000000001c9947 */ /* 0x000fea0003800000 */
[----:B------:R-:W0:Y:S02]  /*0f90*/  LDC.64 R8, c[0x0][0x698] ;  /* 0x0001a600ff087b82 */ /* 0x000e240000000a00 */
[----:B0-----:R-:W2:Y:S02]  /*0fa0*/  LDG.E.64 R8, desc[UR14][R8.64] ;  /* 0x0000000e08087981 */ /* 0x001ea4000c1e1b00 */
[----:B--2---:R-:W-:-:S04]  /*0fb0*/  ISETP.NE.U32.AND P1, PT, R8, RZ, PT ;  /* 0x000000ff0800720c */ /* 0x004fc80003f25070 */
[----:B------:R-:W-:-:S13]  /*0fc0*/  ISETP.NE.AND.EX P1, PT, R9, RZ, PT, P1 ;  /* 0x000000ff0900720c */ /* 0x000fda0003f25310 */
[----:B------:R-:W-:Y:S05]  /*0fd0*/  @!P1 BRA `(.L_x_12) ;  /* 0x0000000000089947 */ /* 0x000fea0003800000 */
[----:B------:R0:W5:Y:S01]  /*0fe0*/  LD.E R7, desc[UR14][R8.64] ;  /* 0x0000000e08077980 */ /* 0x000162000c101900 */
[----:B------:R-:W-:Y:S05]  /*0ff0*/  BRA `(.L_x_13) ;  /* 0x0000000000207947 */ /* 0x000fea0003800000 */
.L_x_12:
[----:B------:R-:W-:Y:S02]  /*1000*/  ULDC.64 UR4, c[0x0][0x688] ;  /* 0x0001a20000047ab9 */ /* 0x000fe40000000a00 */
[----:B------:R-:W-:-:S04]  /*1010*/  ISETP.NE.U32.AND P1, PT, RZ, UR4, PT ;  /* 0x00000004ff007c0c */ /* 0x000fc8000bf25070 */
[----:B------:R-:W-:-:S13]  /*1020*/  ISETP.NE.AND.EX P1, PT, RZ, UR5, PT, P1 ;  /* 0x00000005ff007c0c */ /* 0x000fda000bf25310 */
[----:B------:R-:W-:Y:S05]  /*1030*/  @!P1 BRA `(.L_x_14) ;  /* 0x00000000000c9947 */ /* 0x000fea0003800000 */
[----:B------:R-:W0:Y:S02]  /*1040*/  LDC.64 R8, c[0x0][0x688] ;  /* 0x0001a200ff087b82 */ /* 0x000e240000000a00 */
[----:B0-----:R1:W5:Y:S01]  /*1050*/  LDG.E R7, desc[UR14][R8.64] ;  /* 0x0000000e08077981 */ /* 0x001362000c1e1900 */
[----:B------:R-:W-:Y:S05]  /*1060*/  BRA `(.L_x_13) ;  /* 0x0000000000047947 */ /* 0x000fea0003800000 */
.L_x_14:
[----:B------:R-:W2:Y:S02]  /*1070*/  LDC R7, c[0x0][0x680] ;  /* 0x0001a000ff077b82 */ /* 0x000ea40000000800 */
.L_x_13:
[----:B------:R-:W-:Y:S02]  /*1080*/  ULDC.64 UR4, c[0x0][0x6a0] ;  /* 0x0001a80000047ab9 */ /* 0x000fe40000000a00 */
[----:B------:R-:W-:-:S04]  /*1090*/  ISETP.NE.U32.AND P1, PT, RZ, UR4, PT ;  /* 0x00000004ff007c0c */ /* 0x000fc8000bf25070 */
[----:B------:R-:W-:-:S13]  /*10a0*/  ISETP.NE.AND.EX P1, PT, RZ, UR5, PT, P1 ;  /* 0x00000005ff007c0c */ /* 0x000fda000bf25310 */
[----:B------:R-:W-:Y:S05]  /*10b0*/  @!P1 BRA `(.L_x_15) ;  /* 0x00000000001c9947 */ /* 0x000fea0003800000 */
[----:B01----:R-:W0:Y:S02]  /*10c0*/  LDC.64 R8, c[0x0][0x6a0] ;  /* 0x0001a800ff087b82 */ /* 0x003e240000000a00 */
[----:B0-----:R-:W3:Y:S02]  /*10d0*/  LDG.E.64 R8, desc[UR14][R8.64] ;  /* 0x0000000e08087981 */ /* 0x001ee4000c1e1b00 */
[----:B---3--:R-:W-:-:S04]  /*10e0*/  ISETP.NE.U32.AND P1, PT, R8, RZ, PT ;  /* 0x000000ff0800720c */ /* 0x008fc80003f25070 */
[----:B------:R-:W-:-:S13]  /*10f0*/  ISETP.NE.AND.EX P1, PT, R9, RZ, PT, P1 ;  /* 0x000000ff0900720c */ /* 0x000fda0003f25310 */
[----:B------:R-:W-:Y:S05]  /*1100*/  @!P1 BRA `(.L_x_15) ;  /* 0x0000000000089947 */ /* 0x000fea0003800000 */
[----:B------:R0:W5:Y:S01]  /*1110*/  LD.E R9, desc[UR14][R8.64] ;  /* 0x0000000e08097980 */ /* 0x000162000c101900 */
[----:B------:R-:W-:Y:S05]  /*1120*/  BRA `(.L_x_16) ;  /* 0x0000000000207947 */ /* 0x000fea0003800000 */
.L_x_15:
[----:B------:R-:W-:Y:S02]  /*1130*/  ULDC.64 UR4, c[0x0][0x690] ;  /* 0x0001a40000047ab9 */ /* 0x000fe40000000a00 */
[----:B------:R-:W-:-:S04]  /*1140*/  ISETP.NE.U32.AND P1, PT, RZ, UR4, PT ;  /* 0x00000004ff007c0c */ /* 0x000fc8000bf25070 */
[----:B------:R-:W-:-:S13]  /*1150*/  ISETP.NE.AND.EX P1, PT, RZ, UR5, PT, P1 ;  /* 0x00000005ff007c0c */ /* 0x000fda000bf25310 */
[----:B------:R-:W-:Y:S05]  /*1160*/  @!P1 BRA `(.L_x_17) ;  /* 0x00000000000c9947 */ /* 0x000fea0003800000 */
[----:B01----:R-:W0:Y:S02]  /*1170*/  LDC.64 R8, c[0x0][0x690] ;  /* 0x0001a400ff087b82 */ /* 0x003e240000000a00 */
[----:B0-----:R1:W5:Y:S01]  /*1180*/  LDG.E R9, desc[UR14][R8.64] ;  /* 0x0000000e08097981 */ /* 0x001362000c1e1900 */
[----:B------:R-:W-:Y:S05]  /*1190*/  BRA `(.L_x_16) ;  /* 0x0000000000047947 */ /* 0x000fea0003800000 */
.L_x_17:
[----:B01----:R-:W3:Y:S02]  /*11a0*/  LDC R9, c[0x0][0x684] ;  /* 0x0001a100ff097b82 */ /* 0x003ee40000000800 */
.L_x_16:
[----:B------:R-:W-:-:S13]  /*11b0*/  LOP3.LUT P1, RZ, R13, 0xff, RZ, 0xc0, !PT ;  /* 0x000000ff0dff7812 */ /* 0x000fda000782c0ff */
[----:B------:R-:W-:Y:S05]  /*11c0*/  @!P1 EXIT ;  /* 0x000000000000994d */ /* 0x000fea0003800000 */
[----:B------:R-:W-:Y:S01]  /*11d0*/  ULDC UR4, c[0x0][0x28c] ;  /* 0x0000a30000047ab9 */ /* 0x000fe20000000800 */
[----:B------:R-:W-:Y:S01]  /*11e0*/  LOP3.LUT R92, R4, 0x1, RZ, 0xfc, !PT ;  /* 0x00000001045c7812 */ /* 0x000fe200078efcff */
[----:B------:R-:W-:-:S04]  /*11f0*/  UIADD3 UR4, UR4, 0x3f, URZ ;  /* 0x0000003f04047890 */ /* 0x000fc8000fffe03f */
[----:B------:R-:W-:-:S04]  /*1200*/  USHF.R.S32.HI UR5, URZ, 0x1f, UR4 ;  /* 0x0000001f3f057899 */ /* 0x000fc80008011404 */
[----:B------:R-:W-:-:S03]  /*1210*/  ULEA.HI UR5, UR5, UR4, URZ, 0x6 ;  /* 0x0000000405057291 */ /* 0x000fc6000f8f303f */
[----:B------:R-:W-:Y:S01]  /*1220*/  UMOV UR4, URZ ;  /* 0x0000003f00047c82 */ /* 0x000fe20008000000 */
[----:B------:R-:W-:-:S03]  /*1230*/  USHF.R.S32.HI UR6, URZ, 0x6, UR5 ;  /* 0x000000063f067899 */ /* 0x000fc60008011405 */
[----:B------:R-:W-:-:S09]  /*1240*/  UMOV UR5, URZ ;  /* 0x0000003f00057c82 */ /* 0x000fd20008000000 */
.L_x_154:
[----:B01----:R-:W-:Y:S02]  /*1250*/  LOP3.LUT R8, R0, 0x80, RZ, 0xc0, !PT ;  /* 0x0000008000087812 */ /* 0x003fe400078ec0ff */
[----:B------:R-:W-:Y:S02]  /*1260*/  CS2R R86, SRZ ;  /* 0x0000000000567805 */ /* 0x000fe4000001ff00 */
[----:B------:R-:W-:Y:S02]  /*1270*/  CS2R R24, SRZ ;  /* 0x0000000000187805 */ /* 0x000fe4000001ff00 */
[----:B------:R-:W-:Y:S02]  /*1280*/  CS2R R26, SRZ ;  /* 0x00000000001a7805 */ /* 0x000fe4000001ff00 */
[----:B------:R-:W-:Y:S02]  /*1290*/  SHF.R.U32.HI R10, RZ, 0x7, R8 ;  /* 0x00000007ff0a7819 */ /* 0x000fe40000011608 */
[----:B------:R-:W-:-:S02]  /*12a0*/  CS2R R28, SRZ ;  /* 0x00000000001c7805 */ /* 0x000fc4000001ff00 */
[----:B------:R-:W-:Y:S02]  /*12b0*/  VIMNMX R8, RZ, UR6, PT ;  /* 0x00000006ff087c48 */ /* 0x000fe4000bfe0100 */
[----:B------:R-:W-:Y:S02]  /*12c0*/  CS2R R30, SRZ ;  /* 0x00000000001e7805 */ /* 0x000fe4000001ff00 */
[----:B------:R-:W-:Y:S02]  /*12d0*/  CS2R R32, SRZ ;  /* 0x0000000000207805 */ /* 0x000fe4000001ff00 */
[----:B------:R-:W-:Y:S01]  /*12e0*/  CS2R R34, SRZ ;  /* 0x0000000000227805 */ /* 0x000fe2000001ff00 */
[----:B------:R-:W0:Y:S01]  /*12f0*/  SHFL.IDX PT, R10, R10, RZ, 0x1f ;  /* 0x00001fff0a0a7589 */ /* 0x000e2200000e0000 */
[----:B------:R-:W-:Y:S02]  /*1300*/  IADD3 R8, -R8, UR6, RZ ;  /* 0x0000000608087c10 */ /* 0x000fe4000fffe1ff */
[----:B------:R-:W-:-:S02]  /*1310*/  CS2R R36, SRZ ;  /* 0x0000000000247805 */ /* 0x000fc4000001ff00 */
[----:B------:R-:W-:Y:S02]  /*1320*/  CS2R R38, SRZ ;  /* 0x0000000000267805 */ /* 0x000fe4000001ff00 */
[----:B------:R-:W-:Y:S02]  /*1330*/  CS2R R40, SRZ ;  /* 0x0000000000287805 */ /* 0x000fe4000001ff00 */
[----:B------:R-:W-:Y:S02]  /*1340*/  ISETP.GE.AND P1, PT, R8, 0x1, PT ;  /* 0x000000010800780c */ /* 0x000fe40003f26270 */
[----:B------:R-:W-:Y:S02]  /*1350*/  CS2R R42, SRZ ;  /* 0x00000000002a7805 */ /* 0x000fe4000001ff00 */
[----:B------:R-:W-:Y:S02]  /*1360*/  CS2R R44, SRZ ;  /* 0x00000000002c7805 */ /* 0x000fe4000001ff00 */
[----:B------:R-:W-:-:S02]  /*1370*/  CS2R R46, SRZ ;  /* 0x00000000002e7805 */ /* 0x000fc4000001ff00 */
[----:B------:R-:W-:Y:S02]  /*1380*/  CS2R R48, SRZ ;  /* 0x0000000000307805 */ /* 0x000fe4000001ff00 */
[----:B------:R-:W-:Y:S02]  /*1390*/  CS2R R50, SRZ ;  /* 0x0000000000327805 */ /* 0x000fe4000001ff00 */
[----:B------:R-:W-:Y:S02]  /*13a0*/  CS2R R52, SRZ ;  /* 0x0000000000347805 */ /* 0x000fe4000001ff00 */
        /* <DEDUP_REMOVED lines=12> */
[----:B0-----:R-:W-:Y:S02]  /*1470*/  R2UR UR7, R10 ;  /* 0x000000000a0772ca */ /* 0x001fe400000e0000 */
[----:B------:R-:W-:Y:S02]  /*1480*/  CS2R R78, SRZ ;  /* 0x00000000004e7805 */ /* 0x000fe4000001ff00 */
[----:B------:R-:W-:-:S02]  /*1490*/  CS2R R80, SRZ ;  /* 0x0000000000507805 */ /* 0x000fc4000001ff00 */
[----:B------:R-:W-:Y:S02]  /*14a0*/  CS2R R82, SRZ ;  /* 0x0000000000527805 */ /* 0x000fe4000001ff00 */
[----:B------:R-:W-:Y:S01]  /*14b0*/  CS2R R84, SRZ ;  /* 0x0000000000547805 */ /* 0x000fe2000001ff00 */
[----:B--23-5:R-:W-:Y:S06]  /*14c0*/  @!P1 BRA `(.L_x_18) ;  /* 0x0000000400309947 */ /* 0x02cfec0003800000 */
[----:B------:R-:W0:Y:S01]  /*14d0*/  S2UR UR10, SR_CgaCtaId ;  /* 0x00000000000a79c3 */ /* 0x000e220000008800 */
[----:B------:R-:W-:Y:S01]  /*14e0*/  ULEA.HI UR8, UR7, UR7, URZ, 0x1 ;  /* 0x0000000707087291 */ /* 0x000fe2000f8f083f */
[----:B------:R-:W-:Y:S01]  /*14f0*/  IMAD.U32 R15, RZ, RZ, UR4 ;  /* 0x00000004ff0f7e24 */ /* 0x000fe2000f8e00ff */
[----:B------:R-:W-:Y:S01]  /*1500*/  UMOV UR9, 0x400 ;  /* 0x0000040000097882 */ /* 0x000fe20000000000 */
[----:B------:R-:W-:Y:S01]  /*1510*/  IMAD.U32 R10, RZ, RZ, UR5 ;  /* 0x00000005ff0a7e24 */ /* 0x000fe2000f8e00ff */
[----:B------:R-:W-:Y:S02]  /*1520*/  ULOP3.LUT UR8, UR8, 0xffffe, URZ, 0xc0, !UPT ;  /* 0x000ffffe08087892 */ /* 0x000fe4000f8ec03f */
[----:B------:R-:W-:Y:S02]  /*1530*/  UPLOP3.LUT UP0, UPT, UPT, UPT, UPT, 0x40, 0x0 ;  /* 0x000000000000789c */ /* 0x000fe40003f0e870 */
[----:B------:R-:W-:Y:S01]  /*1540*/  UIADD3 UR8, UR7, -UR8, URZ ;  /* 0x8000000807087290 */ /* 0x000fe2000fffe03f */
[----:B------:R-:W-:Y:S01]  /*1550*/  UMOV UR12, UR5 ;  /* 0x00000005000c7c82 */ /* 0x000fe20008000000 */
[----:B0-----:R-:W-:-:S04]  /*1560*/  ULEA UR9, UR10, UR9, 0x18 ;  /* 0x000000090a097291 */ /* 0x001fc8000f8ec03f */
[----:B------:R-:W-:-:S04]  /*1570*/  ULEA UR8, UR8, UR9, 0xc ;  /* 0x0000000908087291 */ /* 0x000fc8000f8e603f */
[----:B------:R-:W-:-:S04]  /*1580*/  UIADD3 UR8, UR8, 0x180, URZ ;  /* 0x0000018008087890 */ /* 0x000fc8000fffe03f */
[----:B------:R-:W-:-:S04]  /*1590*/  USHF.R.U32.HI UR8, URZ, 0x4, UR8 ;  /* 0x000000043f087899 */ /* 0x000fc80008011608 */
[----:B------:R-:W-:-:S12]  /*15a0*/  ULOP3.LUT UR7, UR8, 0x3fff, URZ, 0xc0, !UPT ;  /* 0x00003fff08077892 */ /* 0x000fd8000f8ec03f */
.L_x_25:
[----:B------:R-:W-:-:S13]  /*15b0*/  ISETP.NE.AND P2, PT, R92, 0x3, PT ;  /* 0x000000035c00780c */ /* 0x000fda0003f45270 */
[----:B01----:R-:W-:Y:S05]  /*15c0*/  @!P2 BRA `(.L_x_19) ;  /* 0x000000000004a947 */ /* 0x003fea0003800000 */
[----:B------:R-:W-:Y:S01]  /*15d0*/  BPT.TRAP 0x1 ;  /* 0x000000040000795c */ /* 0x000fe20000300000 */
.L_x_19:
[----:B------:R-:W0:Y:S01]  /*15e0*/  S2UR UR9, SR_CgaCtaId ;  /* 0x00000000000979c3 */ /* 0x000e220000008800 */
[----:B------:R-:W-:Y:S01]  /*15f0*/  UMOV UR8, 0x400 ;  /* 0x0000040000087882 */ /* 0x000fe20000000000 */
[----:B------:R-:W-:Y:S01]  /*1600*/  SHF.L.U32 R13, R15, 0x1f, RZ ;  /* 0x0000001f0f0d7819 */ /* 0x000fe200000006ff */
[----:B0-----:R-:W-:-:S04]  /*1610*/  ULEA UR16, UR9, UR8, 0x18 ;  /* 0x0000000809107291 */ /* 0x001fc8000f8ec03f */
[----:B------:R-:W-:-:S09]  /*1620*/  ULEA UR8, UR12, UR16, 0x3 ;  /* 0x000000100c087291 */ /* 0x000fd2000f8e183f */
[----:B------:R0:W1:Y:S01]  /*1630*/  SYNCS.PHASECHK.TRANS64.TRYWAIT P1, [UR8], R13 ;  /* 0x0000000dff0075a7 */ /* 0x0000620008020148 */
[----:B------:R-:W-:Y:S05]  /*1640*/  @!P2 BRA `(.L_x_20) ;  /* 0x000000000004a947 */ /* 0x000fea0003800000 */
[----:B------:R-:W-:Y:S01]  /*1650*/  BPT.TRAP 0x1 ;  /* 0x000000040000795c */ /* 0x000fe20000300000 */
.L_x_20:
[C---:B------:R-:W-:Y:S02]  /*1660*/  IMAD.SHL.U32 R11, R0.reuse, 0x20, RZ ;  /* 0x00000020000b7824 */ /* 0x040fe400078e00ff */
[C---:B------:R-:W-:Y:S02]  /*1670*/  IMAD.SHL.U32 R16, R0.reuse, 0x200, RZ ;  /* 0x0000020000107824 */ /* 0x040fe400078e00ff */
[----:B------:R-:W-:Y:S01]  /*1680*/  IMAD.SHL.U32 R20, R0, 0x10, RZ ;  /* 0x0000001000147824 */ /* 0x000fe200078e00ff */
[----:B------:R-:W-:-:S04]  /*1690*/  LOP3.LUT R11, R11, 0x1c00, RZ, 0xc0, !PT ;  /* 0x00001c000b0b7812 */ /* 0x000fc800078ec0ff */
[----:B------:R-:W-:Y:S01]  /*16a0*/  LOP3.LUT R11, R11, 0x200, R16, 0xf8, !PT ;  /* 0x000002000b0b7812 */ /* 0x000fe200078ef810 */
[----:B-1----:R-:W-:Y:S06]  /*16b0*/  @P1 BRA `(.L_x_21) ;  /* 0x0000000000081947 */ /* 0x002fec0003800000 */
[----:B------:R-:W1:Y:S02]  /*16c0*/  SYNCS.PHASECHK.TRANS64.TRYWAIT P1, [UR8], R13 ;  /* 0x0000000dff0075a7 */ /* 0x000e640008020148 */
[----:B-1----:R-:W-:Y:S05]  /*16d0*/  @!P1 BRA `(.L_x_22) ;  /* 0x0000006c00ec9947 */ /* 0x002fea0003800000 */
.L_x_21:
[----:B------:R-:W-:Y:S01]  /*16e0*/  USHF.L.U32 UR8, UR12, 0xa, URZ ;  /* 0x0000000a0c087899 */ /* 0x000fe2000800063f */
[----:B------:R-:W-:Y:S01]  /*16f0*/  LOP3.LUT R11, R11, 0x1c0, R20, 0xf8, !PT ;  /* 0x000001c00b0b7812 */ /* 0x000fe200078ef814 */
[----:B------:R-:W-:Y:S02]  /*1700*/  UIADD3 UR9, UR16, 0x12180, URZ ;  /* 0x0001218010097890 */ /* 0x000fe4000fffe03f */
[----:B------:R-:W-:Y:S02]  /*1710*/  ULOP3.LUT UR13, UR7, 0x10000, URZ, 0xfc, !UPT ;  /* 0x00010000070d7892 */ /* 0x000fe4000f8efc3f */
[----:B------:R-:W-:Y:S01]  /*1720*/  LEA.HI R11, R11, UR8, RZ, 0x1d ;  /* 0x000000080b0b7c11 */ /* 0x000fe2000f8fe8ff */
[----:B------:R-:W-:Y:S02]  /*1730*/  USHF.R.U32.HI UR9, URZ, 0x4, UR9 ;  /* 0x000000043f097899 */ /* 0x000fe40008011609 */
[----:B------:R-:W-:Y:S02]  /*1740*/  ULEA UR13, UR12, UR13, 0x9 ;  /* 0x0000000d0c0d7291 */ /* 0x000fe4000f8e483f */
[----:B------:R-:W4:Y:S01]  /*1750*/  LDS.64 R88, [R11+UR16+0x36180] ;  /* 0x036180100b587984 */ /* 0x000f220008000a00 */
[----:B------:R-:W-:Y:S01]  /*1760*/  ULOP3.LUT UR9, UR9, 0x3fff, URZ, 0xc0, !UPT ;  /* 0x00003fff09097892 */ /* 0x000fe2000f8ec03f */
[----:B------:R-:W-:-:S03]  /*1770*/  UMOV UR11, 0x40000040 ;  /* 0x40000040000b7882 */ /* 0x000fc60000000000 */
[----:B------:R-:W-:-:S04]  /*1780*/  ULOP3.LUT UR9, UR9, 0x10000, URZ, 0xfc, !UPT ;  /* 0x0001000009097892 */ /* 0x000fc8000f8efc3f */
[----:B------:R-:W-:-:S03]  /*1790*/  UIADD3 UR10, UR8, UR9, URZ ;  /* 0x00000009080a7290 */ /* 0x000fc6000fffe03f */
[----:B------:R-:W-:Y:S01]  /*17a0*/  UMOV UR8, UR13 ;  /* 0x0000000d00087c82 */ /* 0x000fe20008000000 */
[----:B------:R-:W-:Y:S01]  /*17b0*/  UMOV UR9, 0x80000020 ;  /* 0x8000002000097882 */ /* 0x000fe20000000000 */
[----:B----4-:R-:W-:-:S06]  /*17c0*/  WARPGROUP.ARRIVE ;  /* 0x00000000000079c5 */ /* 0x010fcc0000000000 */
[----:B------:R-:W-:Y:S01]  /*17d0*/  HGMMA.SP.64x128x32.F32 R24, gdesc[UR8], R24, UP0, R88, 0x0 ;  /* 0x09e05800081879f0 */ /* 0x000fe2000bf00a18 */
[----:B------:R-:W-:Y:S02]  /*17e0*/  UIADD3 UR8, UR13, 0x2, URZ ;  /* 0x000000020d087890 */ /* 0x000fe4000fffe03f */
[----:B------:R-:W-:Y:S01]  /*17f0*/  UIADD3 UR10, UR10, 0x4, URZ ;  /* 0x000000040a0a7890 */ /* 0x000fe2000fffe03f */
[----:B------:R-:W-:Y:S01]  /*1800*/  UMOV UR9, 0x80000020 ;  /* 0x8000002000097882 */ /* 0x000fe20000000000 */
[----:B------:R-:W-:-:S11]  /*1810*/  UMOV UR11, 0x40000040 ;  /* 0x40000040000b7882 */ /* 0x000fd60000000000 */
[----:B------:R-:W-:Y:S03]  /*1820*/  HGMMA.SP.64x128x32.F32 R24, gdesc[UR8], R24, R89, 0x0, gsb0 ;  /* 0x09e05900081879f0 */ /* 0x000fe60008000a18 */
[----:B------:R-:W-:Y:S02]  /*1830*/  WARPGROUP.DEPBAR.LE gsb0, 0x0 ;  /* 0x00008000000079c5 */ /* 0x000fe40000010000 */
[----:B------:R-:W-:Y:S05]  /*1840*/  @!P2 BRA `(.L_x_23) ;  /* 0x000000000004a947 */ /* 0x000fea0003800000 */
[----:B------:R-:W-:Y:S01]  /*1850*/  BPT.TRAP 0x1 ;  /* 0x000000040000795c */ /* 0x000fe20000300000 */
.L_x_23:
[----:B------:R-:W-:Y:S02]  /*1860*/  @P0 LEA R11, R10, UR16, 0x3 ;  /* 0x000000100a0b0c11 */ /* 0x000fe4000f8e18ff */
[----:B------:R-:W-:-:S03]  /*1870*/  ISETP.GT.U32.AND P1, PT, R4, 0x1, PT ;  /* 0x000000010400780c */ /* 0x000fc60003f24070 */
[----:B-1----:R-:W-:-:S05]  /*1880*/  @P0 VIADD R16, R11, 0x48 ;  /* 0x000000480b100836 */ /* 0x002fca0000000000 */
[----:B------:R-:W-:-:S04]  /*1890*/  @P0 PRMT R16, R5, 0x654, R16 ;  /* 0x0000065405100816 */ /* 0x000fc80000000010 */
[----:B------:R1:W-:Y:S01]  /*18a0*/  @P0 SYNCS.ARRIVE.TRANS64.RED.A1T0 RZ, [R16+URZ], RZ ;  /* 0x000000ff10ff09a7 */ /* 0x0003e2000810043f */
[----:B------:R-:W-:Y:S05]  /*18b0*/  @P1 BRA `(.L_x_24) ;  /* 0x0000000000041947 */ /* 0x000fea0003800000 */
[----:B------:R-:W-:Y:S01]  /*18c0*/  BPT.TRAP 0x1 ;  /* 0x000000040000795c */ /* 0x000fe20000300000 */
.L_x_24:
[----:B------:R-:W-:Y:S01]  /*18d0*/  UIADD3 UR12, UR12, 0x1, URZ ;  /* 0x000000010c0c7890 */ /* 0x000fe2000fffe03f */
[----:B------:R-:W-:Y:S01]  /*18e0*/  ISETP.GT.AND P2, PT, R8, 0x1, PT ;  /* 0x000000010800780c */ /* 0x000fe20003f44270 */
[----:B------:R-:W-:Y:S02]  /*18f0*/  VIADD R10, R10, 0x1 ;  /* 0x000000010a0a7836 */ /* 0x000fe40000000000 */
[----:B------:R-:W-:Y:S01]  /*1900*/  UISETP.NE.AND UP0, UPT, UR12, 0x9, UPT ;  /* 0x000000090c00788c */ /* 0x000fe2000bf05270 */
[----:B------:R-:W-:Y:S02]  /*1910*/  VIADD R8, R8, 0xffffffff ;  /* 0xffffffff08087836 */ /* 0x000fe40000000000 */
[C---:B------:R-:W-:Y:S01]  /*1920*/  ISETP.NE.AND P1, PT, R10.reuse, 0x9, PT ;  /* 0x000000090a00780c */ /* 0x040fe20003f25270 */
[----:B------:R-:W-:Y:S02]  /*1930*/  USEL UR8, URZ, 0x1, UP0 ;  /* 0x000000013f087887 */ /* 0x000fe40008000000 */
[----:B------:R-:W-:Y:S01]  /*1940*/  USEL UR12, UR12, URZ, UP0 ;  /* 0x0000003f0c0c7287 */ /* 0x000fe20008000000 */
[----:B------:R-:W-:Y:S01]  /*1950*/  SEL R10, R10, RZ, P1 ;  /* 0x000000ff0a0a7207 */ /* 0x000fe20000800000 */
[----:B------:R-:W-:-:S02]  /*1960*/  UPLOP3.LUT UP0, UPT, UPT, UPT, UPT, 0x80, 0x0 ;  /* 0x000000000000789c */ /* 0x000fc40003f0f070 */
[----:B------:R-:W-:Y:S01]  /*1970*/  LOP3.LUT R15, R15, UR8, RZ, 0x3c, !PT ;  /* 0x000000080f0f7c12 */ /* 0x000fe2000f8e3cff */
[----:B------:R-:W-:Y:S08]  /*1980*/  @P2 BRA `(.L_x_25) ;  /* 0xfffffffc00082947 */ /* 0x000ff0000383ffff */
.L_x_18:
[----:B------:R-:W4:Y:S01]  /*1990*/  LDC R19, c[0x0][0x288] ;  /* 0x0000a200ff137b82 */ /* 0x000f220000000800 */
[----:B------:R-:W-:Y:S01]  /*19a0*/  LOP3.LUT R8, R0, 0x60, RZ, 0xc0, !PT ;  /* 0x0000006000087812 */ /* 0x000fe200078ec0ff */
[----:B------:R-:W-:Y:S01]  /*19b0*/  IMAD.SHL.U32 R20, R18, 0x80, RZ ;  /* 0x0000008012147824 */ /* 0x000fe200078e00ff */
[----:B------:R-:W-:Y:S01]  /*19c0*/  SHF.R.U32.HI R10, RZ, 0x2, R0 ;  /* 0x00000002ff0a7819 */ /* 0x000fe20000011600 */
[----:B------:R-:W-:Y:S01]  /*19d0*/  UIADD3 UR5, UR6, UR5, URZ ;  /* 0x0000000506057290 */ /* 0x000fe2000fffe03f */
[----:B------:R-:W-:Y:S01]  /*19e0*/  SHF.R.U32.HI R8, RZ, 0x5, R8 ;  /* 0x00000005ff087819 */ /* 0x000fe20000011608 */
[----:B------:R-:W-:Y:S01]  /*19f0*/  ULDC UR12, c[0x0][0x284] ;  /* 0x0000a100000c7ab9 */ /* 0x000fe20000000800 */
[----:B------:R-:W-:Y:S01]  /*1a00*/  LOP3.LUT R11, R10, 0x7, RZ, 0xc0, !PT ;  /* 0x000000070a0b7812 */ /* 0x000fe200078ec0ff */
[----:B------:R-:W-:Y:S01]  /*1a10*/  UISETP.GT.U32.AND UP0, UPT, UR5, 0x8, UPT ;  /* 0x000000080500788c */ /* 0x000fe2000bf04070 */
[----:B0-----:R-:W-:Y:S01]  /*1a20*/  SHF.R.U32.HI R13, RZ, 0x1, R0 ;  /* 0x00000001ff0d7819 */ /* 0x001fe20000011600 */
[----:B------:R-:W-:Y:S01]  /*1a30*/  IMAD.SHL.U32 R10, R8, 0x10, RZ ;  /* 0x00000010080a7824 */ /* 0x000fe200078e00ff */
[----:B------:R-:W-:Y:S01]  /*1a40*/  SHF.R.S32.HI R21, RZ, 0x1f, R12 ;  /* 0x0000001fff157819 */ /* 0x000fe2000001140c */
[----:B------:R-:W-:Y:S01]  /*1a50*/  UISETP.LT.U32.AND UP0, UPT, UR6, 0x9, UP0 ;  /* 0x000000090600788c */ /* 0x000fe20008701070 */
[----:B------:R-:W-:-:S02]  /*1a60*/  WARPGROUP.DEPBAR.LE gsb0, 0x0 ;  /* 0x00008000000079c5 */ /* 0x000fc40000010000 */
[--C-:B------:R-:W-:Y:S01]  /*1a70*/  LOP3.LUT R10, R10, 0xfffffff0, R11.reuse, 0xe2, !PT ;  /* 0xfffffff00a0a7812 */ /* 0x100fe200078ee20b */
[----:B------:R-:W-:Y:S01]  /*1a80*/  IMAD R11, R8, -0x10, -R11 ;  /* 0xfffffff0080b7824 */ /* 0x000fe200078e0a0b */
[----:B------:R-:W-:Y:S01]  /*1a90*/  LOP3.LUT R8, R6, 0x1, RZ, 0xc0, !PT ;  /* 0x0000000106087812 */ /* 0x000fe200078ec0ff */
[----:B------:R-:W-:Y:S01]  /*1aa0*/  UISETP.GE.U32.AND UP1, UPT, UR6, 0x9, UPT ;  /* 0x000000090600788c */ /* 0x000fe2000bf26070 */
[----:B------:R-:W-:Y:S01]  /*1ab0*/  LOP3.LUT R10, R10, 0x40, R13, 0xf8, !PT ;  /* 0x000000400a0a7812 */ /* 0x000fe200078ef80d */
[----:B------:R-:W-:Y:S01]  /*1ac0*/  IMAD.SHL.U32 R13, R14, 0x80, RZ ;  /* 0x000000800e0d7824 */ /* 0x000fe200078e00ff */
[----:B------:R-:W-:Y:S01]  /*1ad0*/  ULDC.64 UR10, c[0x0][0x6d0] ;  /* 0x0001b400000a7ab9 */ /* 0x000fe20000000a00 */
[----:B-1----:R-:W-:Y:S01]  /*1ae0*/  IMAD R16, R8, -0x40, R11 ;  /* 0xffffffc008107824 */ /* 0x002fe200078e020b */
[----:B------:R-:W-:Y:S01]  /*1af0*/  UIMAD.WIDE.U32 UR8, UR5, 0x38e38e39, URZ ;  /* 0x38e38e39050878a5 */ /* 0x000fe2000f8e003f */
[----:B----4-:R-:W-:Y:S01]  /*1b00*/  ISETP.GE.AND P1, PT, R20, R19, PT ;  /* 0x000000131400720c */ /* 0x010fe20003f26270 */
[----:B------:R-:W-:Y:S01]  /*1b10*/  USEL UR7, URZ, 0x1, !UP0 ;  /* 0x000000013f077887 */ /* 0x000fe2000c000000 */
[----:B------:R-:W-:Y:S01]  /*1b20*/  LOP3.LUT R14, R10, R13, RZ, 0xfc, !PT ;  /* 0x0000000d0a0e7212 */ /* 0x000fe200078efcff */
[----:B------:R-:W-:Y:S01]  /*1b30*/  IMAD R11, R21, UR10, RZ ;  /* 0x0000000a150b7c24 */ /* 0x000fe2000f8e02ff */
[----:B------:R-:W-:Y:S01]  /*1b40*/  ISETP.GE.OR P1, PT, R13, UR12, P1 ;  /* 0x0000000c0d007c0c */ /* 0x000fe20008f26670 */
[----:B------:R-:W-:Y:S01]  /*1b50*/  USHF.R.U32.HI UR8, URZ, 0x1, UR9 ;  /* 0x000000013f087899 */ /* 0x000fe20008011609 */
[--C-:B------:R-:W-:Y:S01]  /*1b60*/  SHF.R.S32.HI R15, RZ, 0x1f, R14.reuse ;  /* 0x0000001fff0f7819 */ /* 0x100fe2000001140e */
[----:B------:R-:W-:Y:S01]  /*1b70*/  ULOP3.LUT UR4, UR4, UR7, URZ, 0x3c, !UPT ;  /* 0x0000000704047292 */ /* 0x000fe2000f8e3c3f */
[----:B------:R-:W-:Y:S01]  /*1b80*/  LOP3.LUT R8, R0, 0x3, RZ, 0xc0, !PT ;  /* 0x0000000300087812 */ /* 0x000fe200078ec0ff */
[C---:B------:R-:W-:Y:S01]  /*1b90*/  IMAD R17, R12.reuse, UR11, R11 ;  /* 0x0000000b0c117c24 */ /* 0x040fe2000f8e020b */
[----:B------:R-:W-:Y:S01]  /*1ba0*/  UIMAD UR5, UR8, -0x9, UR5 ;  /* 0xfffffff7080578a4 */ /* 0x000fe2000f8e0205 */
[----:B------:R-:W-:Y:S01]  /*1bb0*/  IMAD.WIDE.U32 R10, R12, UR10, R14 ;  /* 0x0000000a0c0a7c25 */ /* 0x000fe2000f8e000e */
[----:B------:R-:W-:-:S03]  /*1bc0*/  @UP1 ULOP3.LUT UR4, UR4, 0x1, UR8, 0x78, !UPT ;  /* 0x0000000104041892 */ /* 0x000fc6000f8e7808 */
[----:B------:R-:W-:Y:S01]  /*1bd0*/  IMAD R19, R8, -0x2, R19 ;  /* 0xfffffffe08137824 */ /* 0x000fe200078e0213 */
[----:B------:R-:W-:Y:S01]  /*1be0*/  IADD3 R8, -R13, UR12, R16 ;  /* 0x0000000c0d087c10 */ /* 0x000fe2000fffe110 */
[----:B------:R-:W-:Y:S02]  /*1bf0*/  IMAD.IADD R17, R11, 0x1, R17 ;  /* 0x000000010b117824 */ /* 0x000fe400078e0211 */
[----:B------:R-:W-:Y:S02]  /*1c00*/  IMAD.MOV.U32 R16, RZ, RZ, R10 ;  /* 0x000000ffff107224 */ /* 0x000fe400078e000a */
[----:B------:R-:W-:Y:S02]  /*1c10*/  IMAD.IADD R11, R19, 0x1, -R20 ;  /* 0x00000001130b7824 */ /* 0x000fe400078e0a14 */
[----:B------:R-:W-:Y:S01]  /*1c20*/  IMAD.MOV.U32 R10, RZ, RZ, -0x1 ;  /* 0xffffffffff0a7424 */ /* 0x000fe200078e00ff */
[----:B------:R-:W-:Y:S06]  /*1c30*/  @P1 BRA `(.L_x_26) ;  /* 0x0000004800981947 */ /* 0x000fec0003800000 */
[----:B------:R-:W0:Y:S01]  /*1c40*/  LDC.64 R100, c[0x0][0x6c8] ;  /* 0x0001b200ff647b82 */ /* 0x000e220000000a00 */
[----:B---3-5:R-:W-:Y:S01]  /*1c50*/  FSETP.NEU.AND P2, PT, R9, RZ, PT ;  /* 0x000000ff0900720b */ /* 0x028fe20003f4d000 */
[----:B------:R-:W-:Y:S01]  /*1c60*/  IMAD.WIDE R18, R18, 0x80, RZ ;  /* 0x0000008012127825 */ /* 0x000fe200078e02ff */
[----:B------:R-:W-:Y:S01]  /*1c70*/  ISETP.GT.AND P1, PT, R11, RZ, PT ;  /* 0x000000ff0b00720c */ /* 0x000fe20003f24270 */
[----:B------:R-:W-:Y:S02]  /*1c80*/  BSSY B0, `(.L_x_26) ;  /* 0x00004a1000007945 */ /* 0x000fe40003800000 */
[----:B------:R-:W-:Y:S01]  /*1c90*/  IMAD.SHL.U32 R13, R0, 0x2, RZ ;  /* 0x00000002000d7824 */ /* 0x000fe200078e00ff */
[----:B------:R-:W-:-:S04]  /*1ca0*/  ISETP.GT.AND P5, PT, R8, RZ, P1 ;  /* 0x000000ff0800720c */ /* 0x000fc80000fa4270 */
[----:B------:R-:W-:Y:S01]  /*1cb0*/  LOP3.LUT R97, R18, 0x6, R13, 0xf8, !PT ;  /* 0x0000000612617812 */ /* 0x000fe200078ef80d */
[----:B0-----:R-:W-:-:S04]  /*1cc0*/  IMAD R20, R19, R100, RZ ;  /* 0x0000006413147224 */ /* 0x001fc800078e02ff */
[----:B------:R-:W-:-:S04]  /*1cd0*/  IMAD.WIDE.U32 R90, R97, R100, R16 ;  /* 0x00000064615a7225 */ /* 0x000fc800078e0010 */
[----:B------:R-:W-:-:S04]  /*1ce0*/  IMAD R13, R97, R101, R20 ;  /* 0x00000065610d7224 */ /* 0x000fc800078e0214 */
[----:B------:R-:W-:Y:S01]  /*1cf0*/  IMAD.IADD R99, R91, 0x1, R13 ;  /* 0x000000015b637824 */ /* 0x000fe200078e020d */
[----:B------:R-:W-:Y:S06]  /*1d00*/  @!P2 BRA `(.L_x_27) ;  /* 0x0000003000e4a947 */ /* 0x000fec0003800000 */
[----:B------:R-:W-:Y:S01]  /*1d10*/  ULDC.64 UR8, c[0x0][0x6b8] ;  /* 0x0001ae0000087ab9 */ /* 0x000fe20000000a00 */
[----:B------:R-:W-:Y:S01]  /*1d20*/  ULDC.64 UR12, c[0x0][0x6b0] ;  /* 0x0001ac00000c7ab9 */ /* 0x000fe20000000a00 */
[----:B------:R-:W-:Y:S01]  /*1d30*/  IMAD R13, R21, UR8, RZ ;  /* 0x00000008150d7c24 */ /* 0x000fe2000f8e02ff */
[----:B------:R-:W-:Y:S01]  /*1d40*/  ULDC.64 UR16, c[0x0][0x6a8] ;  /* 0x0001aa0000107ab9 */ /* 0x000fe20000000a00 */
[----:B------:R-:W-:Y:S01]  /*1d50*/  IMAD R18, R19, UR12, RZ ;  /* 0x0000000c13127c24 */ /* 0x000fe2000f8e02ff */
[----:B------:R-:W0:Y:S01]  /*1d60*/  LDC.64 R88, c[0x0][0x6b0] ;  /* 0x0001ac00ff587b82 */ /* 0x000e220000000a00 */
[----:B------:R-:W-:Y:S01]  /*1d70*/  IMAD.WIDE.U32 R94, R12, UR8, R14 ;  /* 0x000000080c5e7c25 */ /* 0x000fe2000f8e000e */
[----:B------:R-:W-:-:S03]  /*1d80*/  ULDC.64 UR10, c[0x0][0x6c0] ;  /* 0x0001b000000a7ab9 */ /* 0x000fc60000000a00 */
[----:B------:R-:W-:Y:S02]  /*1d90*/  IMAD R93, R12, UR9, R13 ;  /* 0x000000090c5d7c24 */ /* 0x000fe4000f8e020d */
[----:B------:R-:W-:Y:S02]  /*1da0*/  IMAD R91, R97, UR13, R18 ;  /* 0x0000000d615b7c24 */ /* 0x000fe4000f8e0212 */
[----:B------:R-:W-:Y:S02]  /*1db0*/  IMAD.IADD R19, R95, 0x1, R93 ;  /* 0x000000015f137824 */ /* 0x000fe400078e025d */
[----:B------:R-:W-:-:S04]  /*1dc0*/  IMAD.MOV.U32 R18, RZ, RZ, R94 ;  /* 0x000000ffff127224 */ /* 0x000fc800078e005e */
[----:B------:R-:W-:-:S04]  /*1dd0*/  IMAD.WIDE.U32 R16, R97, UR12, R18 ;  /* 0x0000000c61107c25 */ /* 0x000fc8000f8e0012 */
[----:B------:R-:W-:Y:S01]  /*1de0*/  IMAD.IADD R13, R17, 0x1, R91 ;  /* 0x00000001110d7824 */ /* 0x000fe200078e025b */
[----:B------:R-:W-:-:S04]  /*1df0*/  LEA R20, P2, R16, UR16, 0x2 ;  /* 0x0000001010147c11 */ /* 0x000fc8000f8410ff */
[----:B------:R-:W-:-:S05]  /*1e00*/  LEA.HI.X R21, R16, UR17, R13, 0x2, P2 ;  /* 0x0000001110157c11 */ /* 0x000fca00090f140d */
[----:B------:R-:W3:Y:S01]  /*1e10*/  @P5 LDG.E.LTC128B R98, desc[UR14][R20.64] ;  /* 0x0000000e14625981 */ /* 0x000ee2000c1e1920 */
[C---:B------:R-:W-:Y:S01]  /*1e20*/  LEA R16, P2, R90.reuse, UR10, 0x2 ;  /* 0x0000000a5a107c11 */ /* 0x040fe2000f8410ff */
[C---:B------:R-:W-:Y:S01]  /*1e30*/  IMAD.WIDE.U32 R22, R97.reuse, UR12, R14 ;  /* 0x0000000c61167c25 */ /* 0x040fe2000f8e000e */
[----:B------:R-:W-:Y:S02]  /*1e40*/  BSSY B1, `(.L_x_28) ;  /* 0x0000015000017945 */ /* 0x000fe40003800000 */
[----:B------:R-:W-:Y:S01]  /*1e50*/  LEA.HI.X R17, R90, UR11, R99, 0x2, P2 ;  /* 0x0000000b5a117c11 */ /* 0x000fe200090f1463 */
[----:B0-----:R-:W-:Y:S01]  /*1e60*/  IMAD.WIDE.U32 R96, R97, UR12, R88 ;  /* 0x0000000c61607c25 */ /* 0x001fe2000f8e0058 */
[----:B------:R-:W-:-:S03]  /*1e70*/  ISETP.GT.AND P2, PT, R11, 0x1, PT ;  /* 0x000000010b00780c */ /* 0x000fc60003f44270 */
[C---:B------:R-:W-:Y:S01]  /*1e80*/  IMAD.IADD R99, R91.reuse, 0x1, R97 ;  /* 0x000000015b637824 */ /* 0x040fe200078e0261 */
[----:B------:R-:W-:Y:S01]  /*1e90*/  IADD3 R94, P4, R94, R96, RZ ;  /* 0x000000605e5e7210 */ /* 0x000fe20007f9e0ff */
[----:B------:R-:W-:-:S03]  /*1ea0*/  IMAD.IADD R23, R91, 0x1, R23 ;  /* 0x000000015b177824 */ /* 0x000fc600078e0217 */
[----:B------:R-:W-:Y:S01]  /*1eb0*/  LEA R18, P6, R94, UR16, 0x2 ;  /* 0x000000105e127c11 */ /* 0x000fe2000f8c10ff */
[----:B------:R-:W-:Y:S02]  /*1ec0*/  IMAD.X R19, R99, 0x1, R19, P4 ;  /* 0x0000000163137824 */ /* 0x000fe400020e0613 */
[----:B------:R-:W-:Y:S01]  /*1ed0*/  IMAD.WIDE.U32 R88, R12, UR8, R22 ;  /* 0x000000080c587c25 */ /* 0x000fe2000f8e0016 */
[----:B------:R-:W-:Y:S02]  /*1ee0*/  LEA R22, P4, R100, R16, 0x2 ;  /* 0x0000001064167211 */ /* 0x000fe400078810ff */
[----:B------:R-:W-:Y:S02]  /*1ef0*/  LEA.HI.X R19, R94, UR17, R19, 0x2, P6 ;  /* 0x000000115e137c11 */ /* 0x000fe4000b0f1413 */
[----:B------:R-:W-:Y:S01]  /*1f00*/  LEA R90, P6, R88, UR16, 0x2 ;  /* 0x00000010585a7c11 */ /* 0x000fe2000f8c10ff */
[----:B---3--:R-:W-:-:S04]  /*1f10*/  FMUL R13, R98, R9 ;  /* 0x00000009620d7220 */ /* 0x008fc80000400000 */
[----:B--2---:R-:W-:Y:S01]  /*1f20*/  FFMA R95, R24, R7, R13 ;  /* 0x00000007185f7223 */ /* 0x004fe2000000000d */
[----:B------:R-:W-:-:S04]  /*1f30*/  IMAD.IADD R13, R93, 0x1, R89 ;  /* 0x000000015d0d7824 */ /* 0x000fc800078e0259 */
[----:B------:R0:W-:Y:S01]  /*1f40*/  @P5 STG.E desc[UR14][R16.64], R95 ;  /* 0x0000005f10005986 */ /* 0x0001e2000c10190e */
[----:B------:R-:W-:Y:S02]  /*1f50*/  ISETP.GT.AND P5, PT, R8, RZ, P2 ;  /* 0x000000ff0800720c */ /* 0x000fe400017a4270 */
[----:B------:R-:W-:-:S11]  /*1f60*/  LEA.HI.X R91, R88, UR17, R13, 0x2, P6 ;  /* 0x00000011585b7c11 */ /* 0x000fd6000b0f140d */
[----:B0-----:R-:W-:Y:S05]  /*1f70*/  @!P5 BRA `(.L_x_29) ;  /* 0x000000000004d947 */ /* 0x001fea0003800000 */
[----:B------:R0:W5:Y:S02]  /*1f80*/  LDG.E.LTC128B R98, desc[UR14][R18.64] ;  /* 0x0000000e12627981 */ /* 0x000164000c1e1920 */
.L_x_29:
[----:B------:R-:W-:Y:S05]  /*1f90*/  BSYNC B1 ;  /* 0x0000000000017941 */ /* 0x000fea0003800000 */
.L_x_28:
[----:B-----5:R-:W-:Y:S01]  /*1fa0*/  FMUL R24, R98, R9 ;  /* 0x0000000962187220 */ /* 0x020fe20000400000 */
[----:B------:R-:W-:Y:S01]  /*1fb0*/  LEA.HI.X R23, R100, R17, R101, 0x2, P4 ;  /* 0x0000001164177211 */ /* 0x000fe200020f1465 */
[----:B------:R-:W-:Y:S01]  /*1fc0*/  BSSY B1, `(.L_x_30) ;  /* 0x0000008000017945 */ /* 0x000fe20003800000 */
[----:B------:R-:W-:Y:S01]  /*1fd0*/  ISETP.GT.AND P1, PT, R8, 0x8, P1 ;  /* 0x000000080800780c */ /* 0x000fe20000f24270 */
[----:B------:R-:W-:Y:S01]  /*1fe0*/  FFMA R25, R25, R7, R24 ;  /* 0x0000000719197223 */ /* 0x000fe20000000018 */
[----:B------:R-:W-:-:S04]  /*1ff0*/  IADD3 R14, P6, R14, R96, RZ ;  /* 0x000000600e0e7210 */ /* 0x000fc80007fde0ff */
[----:B------:R1:W-:Y:S01]  /*2000*/  @P5 STG.E desc[UR14][R22.64], R25 ;  /* 0x0000001916005986 */ /* 0x0003e2000c10190e */
[----:B------:R-:W-:-:S06]  /*2010*/  IMAD.X R15, R15, 0x1, R99, P6 ;  /* 0x000000010f0f7824 */ /* 0x000fcc00030e0663 */
[----:B------:R-:W-:Y:S05]  /*2020*/  @!P1 BRA `(.L_x_31) ;  /* 0x0000000000049947 */ /* 0x000fea0003800000 */
[----:B------:R2:W5:Y:S02]  /*2030*/  LDG.E.LTC128B R98, desc[UR14][R90.64+0x20] ;  /* 0x0000200e5a627981 */ /* 0x000564000c1e1920 */
.L_x_31:
[----:B------:R-:W-:Y:S05]  /*2040*/  BSYNC B1 ;  /* 0x0000000000017941 */ /* 0x000fea0003800000 */
.L_x_30:
[----:B------:R-:W-:-:S04]  /*2050*/  IMAD.WIDE.U32 R12, R12, UR8, R14 ;  /* 0x000000080c0c7c25 */ /* 0x000fc8000f8e000e */
[----:B-1---5:R-:W-:Y:S01]  /*2060*/  FMUL R25, R98, R9 ;  /* 0x0000000962197220 */ /* 0x022fe20000400000 */
[----:B------:R-:W-:Y:S01]  /*2070*/  ISETP.GT.AND P2, PT, R8, 0x8, P2 ;  /* 0x000000080800780c */ /* 0x000fe20001744270 */
[----:B------:R-:W-:Y:S01]  /*2080*/  USHF.L.U64.HI UR10, UR12, 0x5, UR13 ;  /* 0x000000050c0a7899 */ /* 0x000fe2000801020d */
[----:B------:R-:W-:Y:S01]  /*2090*/  IMAD.IADD R13, R93, 0x1, R13 ;  /* 0x000000015d0d7824 */ /* 0x000fe200078e020d */
[----:B------:R-:W-:Y:S01]  /*20a0*/  LEA R14, P6, R12, UR16, 0x2 ;  /* 0x000000100c0e7c11 */ /* 0x000fe2000f8c10ff */
[----:B------:R-:W-:Y:S01]  /*20b0*/  FFMA R25, R26, R7, R25 ;  /* 0x000000071a197223 */ /* 0x000fe20000000019 */
[----:B------:R-:W-:Y:S01]  /*20c0*/  ISETP.GT.AND P4, PT, R11, 0x8, PT ;  /* 0x000000080b00780c */ /* 0x000fe20003f84270 */
[----:B------:R-:W-:Y:S01]  /*20d0*/  USHF.L.U32 UR9, UR12, 0x5, URZ ;  /* 0x000000050c097899 */ /* 0x000fe2000800063f */
[----:B------:R-:W-:Y:S01]  /*20e0*/  LEA.HI.X R15, R12, UR17, R13, 0x2, P6 ;  /* 0x000000110c0f7c11 */ /* 0x000fe2000b0f140d */
[----:B------:R-:W-:Y:S01]  /*20f0*/  @P1 IMAD.MOV.U32 R12, RZ, RZ, R16 ;  /* 0x000000ffff0c1224 */ /* 0x000fe200078e0010 */
[----:B------:R-:W-:Y:S01]  /*2100*/  BSSY B1, `(.L_x_32) ;  /* 0x0000006000017945 */ /* 0x000fe20003800000 */
[----:B------:R-:W-:Y:S01]  /*2110*/  @P1 IMAD.MOV.U32 R13, RZ, RZ, R17 ;  /* 0x000000ffff0d1224 */ /* 0x000fe200078e0011 */
[----:B------:R-:W-:-:S04]  /*2120*/  ISETP.GT.AND P5, PT, R8, RZ, P4 ;  /* 0x000000ff0800720c */ /* 0x000fc800027a4270 */
[----:B------:R1:W-:Y:S01]  /*2130*/  @P1 STG.E desc[UR14][R12.64+0x20], R25 ;  /* 0x000020190c001986 */ /* 0x0003e2000c10190e */
[----:B------:R-:W-:Y:S08]  /*2140*/  @!P2 BRA `(.L_x_33) ;  /* 0x000000000004a947 */ /* 0x000ff00003800000 */
[----:B------:R3:W5:Y:S02]  /*2150*/  LDG.E.LTC128B R98, desc[UR14][R14.64+0x20] ;  /* 0x0000200e0e627981 */ /* 0x000764000c1e1920 */
.L_x_33:
[----:B------:R-:W-:Y:S05]  /*2160*/  BSYNC B1 ;  /* 0x0000000000017941 */ /* 0x000fea0003800000 */
.L_x_32:
[----:B-1---5:R-:W-:Y:S01]  /*2170*/  FMUL R12, R98, R9 ;  /* 0x00000009620c7220 */ /* 0x022fe20000400000 */
[----:B------:R-:W-:Y:S01]  /*2180*/  IADD3 R24, P1, R20, UR9, RZ ;  /* 0x0000000914187c10 */ /* 0x000fe2000ff3e0ff */
[----:B---3--:R-:W-:Y:S02]  /*2190*/  @P2 IMAD.MOV.U32 R14, RZ, RZ, R22 ;  /* 0x000000ffff0e2224 */ /* 0x008fe400078e0016 */
[----:B--2---:R-:W-:Y:S01]  /*21a0*/  FFMA R91, R27, R7, R12 ;  /* 0x000000071b5b7223 */ /* 0x004fe2000000000c */
[----:B------:R-:W-:Y:S01]  /*21b0*/  @P2 IMAD.MOV.U32 R15, RZ, RZ, R23 ;  /* 0x000000ffff0f2224 */ /* 0x000fe200078e0017 */
[----:B------:R-:W-:-:S04]  /*21c0*/  IADD3.X R25, R21, UR10, RZ, P1, !PT ;  /* 0x0000000a15197c10 */ /* 0x000fc80008ffe4ff */
[----:B------:R1:W-:Y:S04]  /*21d0*/  @P2 STG.E desc[UR14][R14.64+0x20], R91 ;  /* 0x0000205b0e002986 */ /* 0x0003e8000c10190e */
[----:B------:R-:W2:Y:S01]  /*21e0*/  @P5 LDG.E.LTC128B R98, desc[UR14][R24.64] ;  /* 0x0000000e18625981 */ /* 0x000ea2000c1e1920 */
[C---:B------:R-:W-:Y:S01]  /*21f0*/  IMAD.SHL.U32 R13, R100.reuse, 0x20, RZ ;  /* 0x00000020640d7824 */ /* 0x040fe200078e00ff */
[----:B------:R-:W-:Y:S01]  /*2200*/  SHF.L.U64.HI R12, R100, 0x5, R101 ;  /* 0x00000005640c7819 */ /* 0x000fe20000010265 */
[----:B------:R-:W-:Y:S01]  /*2210*/  BSSY B1, `(.L_x_34) ;  /* 0x000000c000017945 */ /* 0x000fe20003800000 */
[----:B------:R-:W-:Y:S02]  /*2220*/  ISETP.GT.AND P1, PT, R11, 0x9, PT ;  /* 0x000000090b00780c */ /* 0x000fe40003f24270 */
[----:B------:R-:W-:-:S02]  /*2230*/  IADD3 R26, P6, R13, R16, RZ ;  /* 0x000000100d1a7210 */ /* 0x000fc40007fde0ff */
[----:B------:R-:W-:-:S03]  /*2240*/  ISETP.GT.AND P2, PT, R8, RZ, P1 ;  /* 0x000000ff0800720c */ /* 0x000fc60000f44270 */
[----:B------:R-:W-:Y:S01]  /*2250*/  IMAD.X R27, R12, 0x1, R17, P6 ;  /* 0x000000010c1b7824 */ /* 0x000fe200030e0611 */
[----:B------:R-:W-:Y:S01]  /*2260*/  IADD3 R88, P6, R18, UR9, RZ ;  /* 0x0000000912587c10 */ /* 0x000fe2000ffde0ff */
[----:B--2---:R-:W-:-:S04]  /*2270*/  FMUL R89, R98, R9 ;  /* 0x0000000962597220 */ /* 0x004fc80000400000 */
[----:B------:R-:W-:Y:S01]  /*2280*/  FFMA R93, R28, R7, R89 ;  /* 0x000000071c5d7223 */ /* 0x000fe20000000059 */
[----:B------:R-:W-:-:S04]  /*2290*/  IADD3.X R89, R19, UR10, RZ, P6, !PT ;  /* 0x0000000a13597c10 */ /* 0x000fc8000b7fe4ff */
[----:B------:R1:W-:Y:S01]  /*22a0*/  @P5 STG.E desc[UR14][R26.64], R93 ;  /* 0x0000005d1a005986 */ /* 0x0003e2000c10190e */
[----:B------:R-:W-:Y:S05]  /*22b0*/  @!P2 BRA `(.L_x_35) ;  /* 0x000000000004a947 */ /* 0x000fea0003800000 */
[----:B------:R2:W5:Y:S02]  /*22c0*/  LDG.E.LTC128B R98, desc[UR14][R88.64] ;  /* 0x0000000e58627981 */ /* 0x000564000c1e1920 */
.L_x_35:
[----:B------:R-:W-:Y:S05]  /*22d0*/  BSYNC B1 ;  /* 0x0000000000017941 */ /* 0x000fea0003800000 */
.L_x_34:
[----:B------:R-:W-:Y:S01]  /*22e0*/  UIADD3 UR7, UP0, UR9, 0x20, URZ ;  /* 0x0000002009077890 */ /* 0x000fe2000ff1e03f */
[----:B------:R-:W-:Y:S01]  /*22f0*/  ISETP.GT.AND P4, PT, R8, 0x8, P4 ;  /* 0x000000080800780c */ /* 0x000fe20002784270 */
[----:B-1---5:R-:W-:Y:S01]  /*2300*/  FMUL R14, R98, R9 ;  /* 0x00000009620e7220 */ /* 0x022fe20000400000 */
[----:B------:R-:W-:Y:S01]  /*2310*/  IADD3 R90, P5, R13, R22, RZ ;  /* 0x000000160d5a7210 */ /* 0x000fe20007fbe0ff */
[----:B------:R-:W-:Y:S02]  /*2320*/  UIADD3.X UR8, URZ, UR10, URZ, UP0, !UPT ;  /* 0x0000000a3f087290 */ /* 0x000fe400087fe43f */
[----:B------:R-:W-:Y:S01]  /*2330*/  IADD3 R20, P6, R20, UR7, RZ ;  /* 0x0000000714147c10 */ /* 0x000fe2000ffde0ff */
[----:B------:R-:W-:Y:S01]  /*2340*/  FFMA R93, R29, R7, R14 ;  /* 0x000000071d5d7223 */ /* 0x000fe2000000000e */
[----:B------:R-:W-:Y:S02]  /*2350*/  IMAD.X R91, R12, 0x1, R23, P5 ;  /* 0x000000010c5b7824 */ /* 0x000fe400028e0617 */
[----:B------:R-:W-:-:S03]  /*2360*/  IADD3.X R21, R21, UR8, RZ, P6, !PT ;  /* 0x0000000815157c10 */ /* 0x000fc6000b7fe4ff */
[----:B------:R1:W-:Y:S04]  /*2370*/  @P2 STG.E desc[UR14][R90.64], R93 ;  /* 0x0000005d5a002986 */ /* 0x0003e8000c10190e */
[----:B------:R-:W3:Y:S01]  /*2380*/  @P4 LDG.E.LTC128B R98, desc[UR14][R20.64] ;  /* 0x0000000e14624981 */ /* 0x000ee2000c1e1920 */
[----:B------:R-:W-:Y:S01]  /*2390*/  IADD3 R15, P2, R13, 0x20, RZ ;  /* 0x000000200d0f7810 */ /* 0x000fe20007f5e0ff */
[----:B------:R-:W-:Y:S01]  /*23a0*/  BSSY B1, `(.L_x_36) ;  /* 0x000000e000017945 */ /* 0x000fe20003800000 */
[----:B------:R-:W-:Y:S02]  /*23b0*/  ISETP.GT.AND P1, PT, R8, 0x8, P1 ;  /* 0x000000080800780c */ /* 0x000fe40000f24270 */
[----:B------:R-:W-:Y:S01]  /*23c0*/  IADD3 R16, P5, R15, R16, RZ ;  /* 0x000000100f107210 */ /* 0x000fe20007fbe0ff */
[----:B------:R-:W-:Y:S01]  /*23d0*/  IMAD.X R14, RZ, RZ, R12, P2 ;  /* 0x000000ffff0e7224 */ /* 0x000fe200010e060c */
[----:B0-----:R-:W-:-:S02]  /*23e0*/  IADD3 R18, P6, R18, UR7, RZ ;  /* 0x0000000712127c10 */ /* 0x001fc4000ffde0ff */
[----:B------:R-:W-:Y:S01]  /*23f0*/  ISETP.GT.AND P2, PT, R11, 0x10, PT ;  /* 0x000000100b00780c */ /* 0x000fe20003f44270 */
[----:B------:R-:W-:Y:S01]  /*2400*/  IMAD.X R17, R14, 0x1, R17, P5 ;  /* 0x000000010e117824 */ /* 0x000fe200028e0611 */
[----:B------:R-:W-:Y:S02]  /*2410*/  IADD3 R28, P5, R15, R22, RZ ;  /* 0x000000160f1c7210 */ /* 0x000fe40007fbe0ff */
[----:B------:R-:W-:Y:S01]  /*2420*/  IADD3.X R19, R19, UR8, RZ, P6, !PT ;  /* 0x0000000813137c10 */ /* 0x000fe2000b7fe4ff */
[----:B---3--:R-:W-:-:S04]  /*2430*/  FMUL R29, R98, R9 ;  /* 0x00000009621d7220 */ /* 0x008fc80000400000 */
[----:B------:R-:W-:-:S05]  /*2440*/  FFMA R95, R30, R7, R29 ;  /* 0x000000071e5f7223 */ /* 0x000fca000000001d */
[----:B------:R1:W-:Y:S01]  /*2450*/  @P4 STG.E desc[UR14][R16.64], R95 ;  /* 0x0000005f10004986 */ /* 0x0003e2000c10190e */
[----:B------:R-:W-:Y:S05]  /*2460*/  @!P1 BRA `(.L_x_37) ;  /* 0x0000000000049947 */ /* 0x000fea0003800000 */
[----:B------:R0:W5:Y:S02]  /*2470*/  LDG.E.LTC128B R98, desc[UR14][R18.64] ;  /* 0x0000000e12627981 */ /* 0x000164000c1e1920 */
.L_x_37:
[----:B------:R-:W-:Y:S05]  /*2480*/  BSYNC B1 ;  /* 0x0000000000017941 */ /* 0x000fea0003800000 */
.L_x_36:
[----:B-1---5:R-:W-:Y:S01]  /*2490*/  FMUL R16, R98, R9 ;  /* 0x0000000962107220 */ /* 0x022fe20000400000 */
[----:B------:R-:W-:Y:S01]  /*24a0*/  IMAD.X R29, R14, 0x1, R23, P5 ;  /* 0x000000010e1d7824 */ /* 0x000fe200028e0617 */
[----:B------:R-:W-:Y:S01]  /*24b0*/  ISETP.GT.AND P4, PT, R8, RZ, P2 ;  /* 0x000000ff0800720c */ /* 0x000fe20001784270 */
[----:B------:R-:W-:Y:S01]  /*24c0*/  BSSY B1, `(.L_x_38) ;  /* 0x0000008000017945 */ /* 0x000fe20003800000 */
[----:B------:R-:W-:Y:S01]  /*24d0*/  FFMA R31, R31, R7, R16 ;  /* 0x000000071f1f7223 */ /* 0x000fe20000000010 */
[----:B------:R-:W-:Y:S02]  /*24e0*/  IADD3 R16, P6, R24, UR9, RZ ;  /* 0x0000000918107c10 */ /* 0x000fe4000ffde0ff */
[----:B0-----:R-:W-:Y:S02]  /*24f0*/  IADD3 R18, P5, R26, R13, RZ ;  /* 0x0000000d1a127210 */ /* 0x001fe40007fbe0ff */
[----:B------:R0:W-:Y:S01]  /*2500*/  @P1 STG.E desc[UR14][R28.64], R31 ;  /* 0x0000001f1c001986 */ /* 0x0001e2000c10190e */
[----:B------:R-:W-:-:S05]  /*2510*/  IADD3.X R17, R25, UR10, RZ, P6, !PT ;  /* 0x0000000a19117c10 */ /* 0x000fca000b7fe4ff */
[----:B------:R-:W-:Y:S05]  /*2520*/  @!P4 BRA `(.L_x_39) ;  /* 0x000000000004c947 */ /* 0x000fea0003800000 */
[----:B------:R1:W5:Y:S02]  /*2530*/  LDG.E.LTC128B R98, desc[UR14][R16.64] ;  /* 0x0000000e10627981 */ /* 0x000364000c1e1920 */
.L_x_39:
[----:B------:R-:W-:Y:S05]  /*2540*/  BSYNC B1 ;  /* 0x0000000000017941 */ /* 0x000fea0003800000 */
.L_x_38:
[----:B------:R-:W-:Y:S01]  /*2550*/  ISETP.GT.AND P1, PT, R11, 0x11, PT ;  /* 0x000000110b00780c */ /* 0x000fe20003f24270 */
[----:B------:R-:W-:Y:S02]  /*2560*/  IMAD.X R19, R27, 0x1, R12, P5 ;  /* 0x000000011b137824 */ /* 0x000fe400028e060c */
[----:B-----5:R-:W-:Y:S01]  /*2570*/  FMUL R21, R98, R9 ;  /* 0x0000000962157220 */ /* 0x020fe20000400000 */
[----:B------:R-:W-:Y:S01]  /*2580*/  BSSY B1, `(.L_x_40) ;  /* 0x0000009000017945 */ /* 0x000fe20003800000 */
[----:B------:R-:W-:Y:S02]  /*2590*/  ISETP.GT.AND P5, PT, R8, RZ, P1 ;  /* 0x000000ff0800720c */ /* 0x000fe40000fa4270 */
[----:B------:R-:W-:Y:S01]  /*25a0*/  FFMA R23, R32, R7, R21 ;  /* 0x0000000720177223 */ /* 0x000fe20000000015 */
[----:B------:R-:W-:-:S04]  /*25b0*/  IADD3 R22, P6, R90, R13, RZ ;  /* 0x0000000d5a167210 */ /* 0x000fc80007fde0ff */
[----:B------:R3:W-:Y:S01]  /*25c0*/  @P4 STG.E desc[UR14][R18.64], R23 ;  /* 0x0000001712004986 */ /* 0x0007e2000c10190e */
[----:B------:R-:W-:-:S04]  /*25d0*/  IADD3 R20, P4, R88, UR9, RZ ;  /* 0x0000000958147c10 */ /* 0x000fc8000ff9e0ff */
[----:B------:R-:W-:Y:S01]  /*25e0*/  IADD3.X R21, R89, UR10, RZ, P4, !PT ;  /* 0x0000000a59157c10 */ /* 0x000fe2000a7fe4ff */
[----:B------:R-:W-:Y:S08]  /*25f0*/  @!P5 BRA `(.L_x_41) ;  /* 0x000000000004d947 */ /* 0x000ff00003800000 */
[----:B------:R4:W5:Y:S02]  /*2600*/  LDG.E.LTC128B R98, desc[UR14][R20.64] ;  /* 0x0000000e14627981 */ /* 0x000964000c1e1920 */
.L_x_41:
[----:B------:R-:W-:Y:S05]  /*2610*/  BSYNC B1 ;  /* 0x0000000000017941 */ /* 0x000fea0003800000 */
.L_x_40:
[----:B0----5:R-:W-:Y:S01]  /*2620*/  FMUL R28, R98, R9 ;  /* 0x00000009621c7220 */ /* 0x021fe20000400000 */
[----:B---3--:R-:W-:Y:S01]  /*2630*/  IMAD.X R23, R91, 0x1, R12, P6 ;  /* 0x000000015b177824 */ /* 0x008fe200030e060c */
[----:B------:R-:W-:Y:S01]  /*2640*/  ISETP.GT.AND P4, PT, R8, 0x8, P2 ;  /* 0x000000080800780c */ /* 0x000fe20001784270 */
[----:B------:R-:W-:Y:S01]  /*2650*/  BSSY B1, `(.L_x_42) ;  /* 0x0000007000017945 */ /* 0x000fe20003800000 */
[----:B------:R-:W-:Y:S01]  /*2660*/  FFMA R33, R33, R7, R28 ;  /* 0x0000000721217223 */ /* 0x000fe2000000001c */
[----:B------:R-:W-:-:S04]  /*2670*/  IADD3 R24, P2, R24, UR7, RZ ;  /* 0x0000000718187c10 */ /* 0x000fc8000ff5e0ff */
[----:B------:R0:W-:Y:S01]  /*2680*/  @P5 STG.E desc[UR14][R22.64], R33 ;  /* 0x0000002116005986 */ /* 0x0001e2000c10190e */
[----:B------:R-:W-:-:S05]  /*2690*/  IADD3.X R25, R25, UR8, RZ, P2, !PT ;  /* 0x0000000819197c10 */ /* 0x000fca00097fe4ff */
[----:B------:R-:W-:Y:S05]  /*26a0*/  @!P4 BRA `(.L_x_43) ;  /* 0x000000000004c947 */ /* 0x000fea0003800000 */
[----:B------:R3:W5:Y:S02]  /*26b0*/  LDG.E.LTC128B R98, desc[UR14][R24.64] ;  /* 0x0000000e18627981 */ /* 0x000764000c1e1920 */
.L_x_43:
[----:B------:R-:W-:Y:S05]  /*26c0*/  BSYNC B1 ;  /* 0x0000000000017941 */ /* 0x000fea0003800000 */
.L_x_42:
[----:B---3-5:R-:W-:Y:S01]  /*26d0*/  FMUL R25, R98, R9 ;  /* 0x0000000962197220 */ /* 0x028fe20000400000 */
[----:B------:R-:W-:Y:S01]  /*26e0*/  IADD3 R24, P5, R15, R26, RZ ;  /* 0x0000001a0f187210 */ /* 0x000fe20007fbe0ff */
[----:B------:R-:W-:Y:S01]  /*26f0*/  BSSY B1, `(.L_x_44) ;  /* 0x000000b000017945 */ /* 0x000fe20003800000 */
[----:B------:R-:W-:Y:S01]  /*2700*/  ISETP.GT.AND P1, PT, R8, 0x8, P1 ;  /* 0x000000080800780c */ /* 0x000fe20000f24270 */
[----:B------:R-:W-:Y:S01]  /*2710*/  FFMA R29, R34, R7, R25 ;  /* 0x00000007221d7223 */ /* 0x000fe20000000019 */
[----:B------:R-:W-:Y:S01]  /*2720*/  IADD3 R26, P6, R88, UR7, RZ ;  /* 0x00000007581a7c10 */ /* 0x000fe2000ffde0ff */
[----:B------:R-:W-:Y:S01]  /*2730*/  IMAD.X R25, R14, 0x1, R27, P5 ;  /* 0x000000010e197824 */ /* 0x000fe200028e061b */
[----:B------:R-:W-:Y:S02]  /*2740*/  ISETP.GT.AND P2, PT, R11, 0x18, PT ;  /* 0x000000180b00780c */ /* 0x000fe40003f44270 */
[----:B------:R-:W-:Y:S02]  /*2750*/  IADD3 R28, P5, R15, R90, RZ ;  /* 0x0000005a0f1c7210 */ /* 0x000fe40007fbe0ff */
[----:B------:R3:W-:Y:S01]  /*2760*/  @P4 STG.E desc[UR14][R24.64], R29 ;  /* 0x0000001d18004986 */ /* 0x0007e2000c10190e */
[----:B------:R-:W-:-:S04]  /*2770*/  IADD3.X R27, R89, UR8, RZ, P6, !PT ;  /* 0x00000008591b7c10 */ /* 0x000fc8000b7fe4ff */
[----:B------:R-:W-:Y:S06]  /*2780*/  @!P1 BRA `(.L_x_45) ;  /* 0x0000000000049947 */ /* 0x000fec0003800000 */
[----:B------:R0:W5:Y:S02]  /*2790*/  LDG.E.LTC128B R98, desc[UR14][R26.64] ;  /* 0x0000000e1a627981 */ /* 0x000164000c1e1920 */
.L_x_45:
[----:B------:R-:W-:Y:S05]  /*27a0*/  BSYNC B1 ;  /* 0x0000000000017941 */ /* 0x000fea0003800000 */
.L_x_44:
[----:B---3-5:R-:W-:Y:S01]  /*27b0*/  FMUL R24, R98, R9 ;  /* 0x0000000962187220 */ /* 0x028fe20000400000 */
        /* <DEDUP_REMOVED lines=10> */
.L_x_47:
[----:B------:R-:W-:Y:S05]  /*2860*/  BSYNC B1 ;  /* 0x0000000000017941 */ /* 0x000fea0003800000 */
.L_x_46:
[----:B------:R-:W-:Y:S01]  /*2870*/  ISETP.GT.AND P1, PT, R11, 0x19, PT ;  /* 0x000000190b00780c */ /* 0x000fe20003f24270 */
[----:B------:R-:W-:Y:S02]  /*2880*/  IMAD.X R27, R19, 0x1, R12, P5 ;  /* 0x00000001131b7824 */ /* 0x000fe400028e060c */
[----:B0----5:R-:W-:Y:S01]  /*2890*/  FMUL R29, R98, R9 ;  /* 0x00000009621d7220 */ /* 0x021fe20000400000 */
        /* <DEDUP_REMOVED lines=9> */
.L_x_49:
[----:B------:R-:W-:Y:S05]  /*2930*/  BSYNC B1 ;  /* 0x0000000000017941 */ /* 0x000fea0003800000 */
.L_x_48:
[----:B-----5:R-:W-:Y:S01]  /*2940*/  FMUL R32, R98, R9 ;  /* 0x0000000962207220 */ /* 0x020fe20000400000 */
[----:B0-----:R-:W-:Y:S01]  /*2950*/  IMAD.X R31, R23, 0x1, R12, P6 ;  /* 0x00000001171f7824 */ /* 0x001fe200030e060c */
[----:B------:R-:W-:Y:S01]  /*2960*/  ISETP.GT.AND P4, PT, R8, 0x8, P2 ;  /* 0x000000080800780c */ /* 0x000fe20001784270 */
[----:B------:R-:W-:Y:S01]  /*2970*/  BSSY B1, `(.L_x_50) ;  /* 0x0000007000017945 */ /* 0x000fe20003800000 */
[----:B------:R-:W-:Y:S01]  /*2980*/  FFMA R37, R37, R7, R32 ;  /* 0x0000000725257223 */ /* 0x000fe20000000020 */
[----:B-1----:R-:W-:-:S04]  /*2990*/  IADD3 R16, P2, R16, UR7, RZ ;  /* 0x0000000710107c10 */ /* 0x002fc8000ff5e0ff */
[----:B------:R0:W-:Y:S01]  /*29a0*/  @P5 STG.E desc[UR14][R30.64], R37 ;  /* 0x000000251e005986 */ /* 0x0001e2000c10190e */
[----:B------:R-:W-:-:S05]  /*29b0*/  IADD3.X R17, R17, UR8, RZ, P2, !PT ;  /* 0x0000000811117c10 */ /* 0x000fca00097fe4ff */
[----:B------:R-:W-:Y:S05]  /*29c0*/  @!P4 BRA `(.L_x_51) ;  /* 0x000000000004c947 */ /* 0x000fea0003800000 */
[----:B------:R1:W5:Y:S02]  /*29d0*/  LDG.E.LTC128B R98, desc[UR14][R16.64] ;  /* 0x0000000e10627981 */ /* 0x000364000c1e1920 */
.L_x_51:
[----:B------:R-:W-:Y:S05]  /*29e0*/  BSYNC B1 ;  /* 0x0000000000017941 */ /* 0x000fea0003800000 */
.L_x_50:
[----:B-1---5:R-:W-:Y:S01]  /*29f0*/  FMUL R17, R98, R9 ;  /* 0x0000000962117220 */ /* 0x022fe20000400000 */
        /* <DEDUP_REMOVED lines=12> */
.L_x_53:
[----:B------:R-:W-:Y:S05]  /*2ac0*/  BSYNC B1 ;  /* 0x0000000000017941 */ /* 0x000fea0003800000 */
.L_x_52:
        /* <DEDUP_REMOVED lines=11> */
.L_x_55:
[----:B------:R-:W-:Y:S05]  /*2b80*/  BSYNC B1 ;  /* 0x0000000000017941 */ /* 0x000fea0003800000 */
.L_x_54:
[----:B------:R-:W-:Y:S01]  /*2b90*/  ISETP.GT.AND P1, PT, R11, 0x21, PT ;  /* 0x000000210b00780c */ /* 0x000fe20003f24270 */
[----:B------:R-:W-:Y:S02]  /*2ba0*/  IMAD.X R19, R27, 0x1, R12, P5 ;  /* 0x000000011b137824 */ /* 0x000fe400028e060c */
[----:B----45:R-:W-:Y:S01]  /*2bb0*/  FMUL R21, R98, R9 ;  /* 0x0000000962157220 */ /* 0x030fe20000400000 */
        /* <DEDUP_REMOVED lines=9> */
.L_x_57:
[----:B------:R-:W-:Y:S05]  /*2c50*/  BSYNC B1 ;  /* 0x0000000000017941 */ /* 0x000fea0003800000 */
.L_x_56:
[----:B0----5:R-:W-:Y:S01]  /*2c60*/  FMUL R32, R98, R9 ;  /* 0x0000000962207220 */ /* 0x021fe20000400000 */
[----:B----4-:R-:W-:Y:S01]  /*2c70*/  IMAD.X R23, R31, 0x1, R12, P6 ;  /* 0x000000011f177824 */ /* 0x010fe200030e060c */
[----:B------:R-:W-:Y:S01]  /*2c80*/  ISETP.GT.AND P4, PT, R8, 0x8, P2 ;  /* 0x000000080800780c */ /* 0x000fe20001784270 */
[----:B------:R-:W-:Y:S01]  /*2c90*/  BSSY B1, `(.L_x_58) ;  /* 0x0000007000017945 */ /* 0x000fe20003800000 */
[----:B------:R-:W-:Y:S01]  /*2ca0*/  FFMA R41, R41, R7, R32 ;  /* 0x0000000729297223 */ /* 0x000fe20000000020 */
[----:B---3--:R-:W-:-:S04]  /*2cb0*/  IADD3 R24, P2, R24, UR7, RZ ;  /* 0x0000000718187c10 */ /* 0x008fc8000ff5e0ff */
[----:B------:R0:W-:Y:S01]  /*2cc0*/  @P5 STG.E desc[UR14][R22.64], R41 ;  /* 0x0000002916005986 */ /* 0x0001e2000c10190e */
[----:B------:R-:W-:-:S05]  /*2cd0*/  IADD3.X R25, R25, UR8, RZ, P2, !PT ;  /* 0x0000000819197c10 */ /* 0x000fca00097fe4ff */
[----:B------:R-:W-:Y:S05]  /*2ce0*/  @!P4 BRA `(.L_x_59) ;  /* 0x000000000004c947 */ /* 0x000fea0003800000 */
[----:B------:R3:W5:Y:S02]  /*2cf0*/  LDG.E.LTC128B R98, desc[UR14][R24.64] ;  /* 0x0000000e18627981 */ /* 0x000764000c1e1920 */
.L_x_59:
[----:B------:R-:W-:Y:S05]  /*2d00*/  BSYNC B1 ;  /* 0x0000000000017941 */ /* 0x000fea0003800000 */
.L_x_58:
        /* <DEDUP_REMOVED lines=13> */
.L_x_61:
[----:B------:R-:W-:Y:S05]  /*2de0*/  BSYNC B1 ;  /* 0x0000000000017941 */ /* 0x000fea0003800000 */
.L_x_60:
[----:B---3-5:R-:W-:Y:S01]  /*2df0*/  FMUL R24, R98, R9 ;  /* 0x0000000962187220 */ /* 0x028fe20000400000 */
[----:B------:R-:W-:Y:S01]  /*2e00*/  IMAD.X R33, R31, 0x1, R14, P5 ;  /* 0x000000011f217824 */ /* 0x000fe200028e060e */
[----:B------:R-:W-:Y:S01]  /*2e10*/  ISETP.GT.AND P4, PT, R8, RZ, P2 ;  /* 0x000000ff0800720c */ /* 0x000fe20001784270 */
[----:B------:R-:W-:Y:S01]  /*2e20*/  BSSY B1, `(.L_x_62) ;  /* 0x0000008000017945 */ /* 0x000fe20003800000 */
[----:B------:R-:W-:Y:S01]  /*2e30*/  FFMA R43, R43, R7, R24 ;  /* 0x000000072b2b7223 */ /* 0x000fe20000000018 */
[----:B------:R-:W-:Y:S02]  /*2e40*/  IADD3 R24, P6, R16, UR9, RZ ;  /* 0x0000000910187c10 */ /* 0x000fe4000ffde0ff */
[----:B----4-:R-:W-:Y:S02]  /*2e50*/  IADD3 R26, P5, R18, R13, RZ ;  /* 0x0000000d121a7210 */ /* 0x010fe40007fbe0ff */
[----:B------:R3:W-:Y:S01]  /*2e60*/  @P1 STG.E desc[UR14][R32.64], R43 ;  /* 0x0000002b20001986 */ /* 0x0007e2000c10190e */
[----:B------:R-:W-:-:S05]  /*2e70*/  IADD3.X R25, R17, UR10, RZ, P6, !PT ;  /* 0x0000000a11197c10 */ /* 0x000fca000b7fe4ff */
[----:B------:R-:W-:Y:S05]  /*2e80*/  @!P4 BRA `(.L_x_63) ;  /* 0x000000000004c947 */ /* 0x000fea0003800000 */
[----:B------:R4:W5:Y:S02]  /*2e90*/  LDG.E.LTC128B R98, desc[UR14][R24.64] ;  /* 0x0000000e18627981 */ /* 0x000964000c1e1920 */
.L_x_63:
[----:B------:R-:W-:Y:S05]  /*2ea0*/  BSYNC B1 ;  /* 0x0000000000017941 */ /* 0x000fea0003800000 */
.L_x_62:
        /* <DEDUP_REMOVED lines=12> */
.L_x_65:
[----:B------:R-:W-:Y:S05]  /*2f70*/  BSYNC B1 ;  /* 0x0000000000017941 */ /* 0x000fea0003800000 */
.L_x_64:
[----:B---3-5:R-:W-:Y:S01]  /*2f80*/  FMUL R32, R98, R9 ;  /* 0x0000000962207220 */ /* 0x028fe20000400000 */
        /* <DEDUP_REMOVED lines=9> */
.L_x_67:
[----:B------:R-:W-:Y:S05]  /*3020*/  BSYNC B1 ;  /* 0x0000000000017941 */ /* 0x000fea0003800000 */
.L_x_66:
        /* <DEDUP_REMOVED lines=13> */
.L_x_69:
[----:B------:R-:W-:Y:S05]  /*3100*/  BSYNC B1 ;  /* 0x0000000000017941 */ /* 0x000fea0003800000 */
.L_x_68:
[----:B-1---5:R-:W-:Y:S01]  /*3110*/  FMUL R16, R98, R9 ;  /* 0x0000000962107220 */ /* 0x022fe20000400000 */
[----:B------:R-:W-:Y:S01]  /*3120*/  IMAD.X R33, R23, 0x1, R14, P5 ;  /* 0x0000000117217824 */ /* 0x000fe200028e060e */
[----:B------:R-:W-:Y:S01]  /*3130*/  ISETP.GT.AND P4, PT, R8, RZ, P2 ;  /* 0x000000ff0800720c */ /* 0x000fe20001784270 */
[----:B------:R-:W-:Y:S01]  /*3140*/  BSSY B1, `(.L_x_70) ;  /* 0x0000008000017945 */ /* 0x000fe20003800000 */
[----:B------:R-:W-:Y:S01]  /*3150*/  FFMA R47, R47, R7, R16 ;  /* 0x000000072f2f7223 */ /* 0x000fe20000000010 */
[----:B------:R-:W-:Y:S02]  /*3160*/  IADD3 R16, P6, R24, UR9, RZ ;  /* 0x0000000918107c10 */ /* 0x000fe4000ffde0ff */
[----:B---3--:R-:W-:Y:S02]  /*3170*/  IADD3 R18, P5, R26, R13, RZ ;  /* 0x0000000d1a127210 */ /* 0x008fe40007fbe0ff */
[----:B------:R1:W-:Y:S01]  /*3180*/  @P1 STG.E desc[UR14][R32.64], R47 ;  /* 0x0000002f20001986 */ /* 0x0003e2000c10190e */
[----:B------:R-:W-:-:S05]  /*3190*/  IADD3.X R17, R25, UR10, RZ, P6, !PT ;  /* 0x0000000a19117c10 */ /* 0x000fca000b7fe4ff */
[----:B------:R-:W-:Y:S05]  /*31a0*/  @!P4 BRA `(.L_x_71) ;  /* 0x000000000004c947 */ /* 0x000fea0003800000 */
[----:B------:R3:W5:Y:S02]  /*31b0*/  LDG.E.LTC128B R98, desc[UR14][R16.64] ;  /* 0x0000000e10627981 */ /* 0x000764000c1e1920 */
.L_x_71:
[----:B------:R-:W-:Y:S05]  /*31c0*/  BSYNC B1 ;  /* 0x0000000000017941 */ /* 0x000fea0003800000 */
.L_x_70:
        /* <DEDUP_REMOVED lines=12> */
.L_x_73:
[----:B------:R-:W-:Y:S05]  /*3290*/  BSYNC B1 ;  /* 0x0000000000017941 */ /* 0x000fea0003800000 */
.L_x_72:
[----:B-1---5:R-:W-:Y:S01]  /*32a0*/  FMUL R32, R98, R9 ;  /* 0x0000000962207220 */ /* 0x022fe20000400000 */
[----:B0-----:R-:W-:Y:S01]  /*32b0*/  IMAD.X R23, R31, 0x1, R12, P6 ;  /* 0x000000011f177824 */ /* 0x001fe200030e060c */
[----:B------:R-:W-:Y:S01]  /*32c0*/  ISETP.GT.AND P4, PT, R8, 0x8, P2 ;  /* 0x000000080800780c */ /* 0x000fe20001784270 */
[----:B------:R-:W-:Y:S01]  /*32d0*/  BSSY B1, `(.L_x_74) ;  /* 0x0000007000017945 */ /* 0x000fe20003800000 */
[----:B------:R-:W-:Y:S01]  /*32e0*/  FFMA R49, R49, R7, R32 ;  /* 0x0000000731317223 */ /* 0x000fe20000000020 */
[----:B----4-:R-:W-:-:S04]  /*32f0*/  IADD3 R24, P2, R24, UR7, RZ ;  /* 0x0000000718187c10 */ /* 0x010fc8000ff5e0ff */
[----:B------:R0:W-:Y:S01]  /*3300*/  @P5 STG.E desc[UR14][R22.64], R49 ;  /* 0x0000003116005986 */ /* 0x0001e2000c10190e */
[----:B------:R-:W-:-:S05]  /*3310*/  IADD3.X R25, R25, UR8, RZ, P2, !PT ;  /* 0x0000000819197c10 */ /* 0x000fca00097fe4ff */
[----:B------:R-:W-:Y:S05]  /*3320*/  @!P4 BRA `(.L_x_75) ;  /* 0x000000000004c947 */ /* 0x000fea0003800000 */
[----:B------:R1:W5:Y:S02]  /*3330*/  LDG.E.LTC128B R98, desc[UR14][R24.64] ;  /* 0x0000000e18627981 */ /* 0x000364000c1e1920 */
.L_x_75:
[----:B------:R-:W-:Y:S05]  /*3340*/  BSYNC B1 ;  /* 0x0000000000017941 */ /* 0x000fea0003800000 */
.L_x_74:
        /* <DEDUP_REMOVED lines=13> */
.L_x_77:
[----:B------:R-:W-:Y:S05]  /*3420*/  BSYNC B1 ;  /* 0x0000000000017941 */ /* 0x000fea0003800000 */
.L_x_76:
[----:B-1---5:R-:W-:Y:S01]  /*3430*/  FMUL R24, R98, R9 ;  /* 0x0000000962187220 */ /* 0x022fe20000400000 */
        /* <DEDUP_REMOVED lines=10> */
.L_x_79:
[----:B------:R-:W-:Y:S05]  /*34e0*/  BSYNC B1 ;  /* 0x0000000000017941 */ /* 0x000fea0003800000 */
.L_x_78:
        /* <DEDUP_REMOVED lines=12> */
.L_x_81:
[----:B------:R-:W-:Y:S05]  /*35b0*/  BSYNC B1 ;  /* 0x0000000000017941 */ /* 0x000fea0003800000 */
.L_x_80:
[----:B-1---5:R-:W-:Y:S01]  /*35c0*/  FMUL R32, R98, R9 ;  /* 0x0000000962207220 */ /* 0x022fe20000400000 */
[----:B0-----:R-:W-:Y:S01]  /*35d0*/  IMAD.X R31, R23, 0x1, R12, P6 ;  /* 0x00000001171f7824 */ /* 0x001fe200030e060c */
        /* <DEDUP_REMOVED lines=8> */
.L_x_83:
[----:B------:R-:W-:Y:S05]  /*3660*/  BSYNC B1 ;  /* 0x0000000000017941 */ /* 0x000fea0003800000 */
.L_x_82:
        /* <DEDUP_REMOVED lines=13> */
.L_x_85:
[----:B------:R-:W-:Y:S05]  /*3740*/  BSYNC B1 ;  /* 0x0000000000017941 */ /* 0x000fea0003800000 */
.L_x_84:
        /* <DEDUP_REMOVED lines=11> */
.L_x_87:
[----:B------:R-:W-:Y:S05]  /*3800*/  BSYNC B1 ;  /* 0x0000000000017941 */ /* 0x000fea0003800000 */
.L_x_86:
        /* <DEDUP_REMOVED lines=12> */
.L_x_89:
[----:B------:R-:W-:Y:S05]  /*38d0*/  BSYNC B1 ;  /* 0x0000000000017941 */ /* 0x000fea0003800000 */
.L_x_88:
        /* <DEDUP_REMOVED lines=10> */
.L_x_91:
[----:B------:R-:W-:Y:S05]  /*3980*/  BSYNC B1 ;  /* 0x0000000000017941 */ /* 0x000fea0003800000 */
.L_x_90:
        /* <DEDUP_REMOVED lines=13> */
.L_x_93:
[----:B------:R-:W-:Y:S05]  /*3a60*/  BSYNC B1 ;  /* 0x0000000000017941 */ /* 0x000fea0003800000 */
.L_x_92:
        /* <DEDUP_REMOVED lines=11> */
.L_x_95:
[----:B------:R-:W-:Y:S05]  /*3b20*/  BSYNC B1 ;  /* 0x0000000000017941 */ /* 0x000fea0003800000 */
.L_x_94:
        /* <DEDUP_REMOVED lines=12> */
.L_x_97:
[----:B------:R-:W-:Y:S05]  /*3bf0*/  BSYNC B1 ;  /* 0x0000000000017941 */ /* 0x000fea0003800000 */
.L_x_96:
        /* <DEDUP_REMOVED lines=10> */
.L_x_99:
[----:B------:R-:W-:Y:S05]  /*3ca0*/  BSYNC B1 ;  /* 0x0000000000017941 */ /* 0x000fea0003800000 */
.L_x_98:
        /* <DEDUP_REMOVED lines=13> */
.L_x_101:
[----:B------:R-:W-:Y:S05]  /*3d80*/  BSYNC B1 ;  /* 0x0000000000017941 */ /* 0x000fea0003800000 */
.L_x_100:
        /* <DEDUP_REMOVED lines=11> */
.L_x_103:
[----:B------:R-:W-:Y:S05]  /*3e40*/  BSYNC B1 ;  /* 0x0000000000017941 */ /* 0x000fea0003800000 */
.L_x_102:
        /* <DEDUP_REMOVED lines=12> */
.L_x_105:
[----:B------:R-:W-:Y:S05]  /*3f10*/  BSYNC B1 ;  /* 0x0000000000017941 */ /* 0x000fea0003800000 */
.L_x_104:
        /* <DEDUP_REMOVED lines=10> */
.L_x_107:
[----:B------:R-:W-:Y:S05]  /*3fc0*/  BSYNC B1 ;  /* 0x0000000000017941 */ /* 0x000fea0003800000 */
.L_x_106:
        /* <DEDUP_REMOVED lines=13> */
.L_x_109:
[----:B------:R-:W-:Y:S05]  /*40a0*/  BSYNC B1 ;  /* 0x0000000000017941 */ /* 0x000fea0003800000 */
.L_x_108:
        /* <DEDUP_REMOVED lines=11> */
.L_x_111:
[----:B------:R-:W-:Y:S05]  /*4160*/  BSYNC B1 ;  /* 0x0000000000017941 */ /* 0x000fea0003800000 */
.L_x_110:
        /* <DEDUP_REMOVED lines=12> */
.L_x_113:
[----:B------:R-:W-:Y:S05]  /*4230*/  BSYNC B1 ;  /* 0x0000000000017941 */ /* 0x000fea0003800000 */
.L_x_112:
        /* <DEDUP_REMOVED lines=10> */
.L_x_115:
[----:B------:R-:W-:Y:S05]  /*42e0*/  BSYNC B1 ;  /* 0x0000000000017941 */ /* 0x000fea0003800000 */
.L_x_114:
        /* <DEDUP_REMOVED lines=13> */
.L_x_117:
[----:B------:R-:W-:Y:S05]  /*43c0*/  BSYNC B1 ;  /* 0x0000000000017941 */ /* 0x000fea0003800000 */
.L_x_116:
        /* <DEDUP_REMOVED lines=11> */
.L_x_119:
[----:B------:R-:W-:Y:S05]  /*4480*/  BSYNC B1 ;  /* 0x0000000000017941 */ /* 0x000fea0003800000 */
.L_x_118:
        /* <DEDUP_REMOVED lines=12> */
.L_x_121:
[----:B------:R-:W-:Y:S05]  /*4550*/  BSYNC B1 ;  /* 0x0000000000017941 */ /* 0x000fea0003800000 */
.L_x_120:
        /* <DEDUP_REMOVED lines=10> */
.L_x_123:
[----:B------:R-:W-:Y:S05]  /*4600*/  BSYNC B1 ;  /* 0x0000000000017941 */ /* 0x000fea0003800000 */
.L_x_122:
        /* <DEDUP_REMOVED lines=13> */
.L_x_125:
[----:B------:R-:W-:Y:S05]  /*46e0*/  BSYNC B1 ;  /* 0x0000000000017941 */ /* 0x000fea0003800000 */
.L_x_124:
        /* <DEDUP_REMOVED lines=11> */
.L_x_127:
[----:B------:R-:W-:Y:S05]  /*47a0*/  BSYNC B1 ;  /* 0x0000000000017941 */ /* 0x000fea0003800000 */
.L_x_126:
        /* <DEDUP_REMOVED lines=12> */
.L_x_129:
[----:B------:R-:W-:Y:S05]  /*4870*/  BSYNC B1 ;  /* 0x0000000000017941 */ /* 0x000fea0003800000 */
.L_x_128:
        /* <DEDUP_REMOVED lines=10> */
.L_x_131:
[----:B------:R-:W-:Y:S05]  /*4920*/  BSYNC B1 ;  /* 0x0000000000017941 */ /* 0x000fea0003800000 */
.L_x_130:
        /* <DEDUP_REMOVED lines=13> */
.L_x_133:
[----:B------:R-:W-:Y:S05]  /*4a00*/  BSYNC B1 ;  /* 0x0000000000017941 */ /* 0x000fea0003800000 */
.L_x_132:
        /* <DEDUP_REMOVED lines=11> */
.L_x_135:
[----:B------:R-:W-:Y:S05]  /*4ac0*/  BSYNC B1 ;  /* 0x0000000000017941 */ /* 0x000fea0003800000 */
.L_x_134:
[----:B------:R-:W-:Y:S01]  /*4ad0*/  ISETP.GT.AND P2, PT, R11, 0x71, PT ;  /* 0x000000710b00780c */ /* 0x000fe20003f44270 */
[----:B-----5:R-:W-:Y:S01]  /*4ae0*/  FMUL R21, R98, R9 ;  /* 0x0000000962157220 */ /* 0x020fe20000400000 */
[----:B------:R-:W-:Y:S01]  /*4af0*/  IMAD.X R19, R27, 0x1, R12, P5 ;  /* 0x000000011b137824 */ /* 0x000fe200028e060c */
[----:B------:R-:W-:Y:S01]  /*4b00*/  BSSY B1, `(.L_x_136) ;  /* 0x0000009000017945 */ /* 0x000fe20003800000 */
[----:B------:R-:W-:Y:S01]  /*4b10*/  ISETP.GT.AND P1, PT, R8, RZ, P2 ;  /* 0x000000ff0800720c */ /* 0x000fe20001724270 */
[----:B------:R-:W-:Y:S01]  /*4b20*/  FFMA R23, R80, R7, R21 ;  /* 0x0000000750177223 */ /* 0x000fe20000000015 */
[----:B------:R-:W-:-:S04]  /*4b30*/  IADD3 R22, P5, R30, R13, RZ ;  /* 0x0000000d1e167210 */ /* 0x000fc80007fbe0ff */
[----:B------:R0:W-:Y:S01]  /*4b40*/  @P6 STG.E desc[UR14][R18.64], R23 ;  /* 0x0000001712006986 */ /* 0x0001e2000c10190e */
[----:B------:R-:W-:-:S04]  /*4b50*/  IADD3 R20, P6, R28, UR9, RZ ;  /* 0x000000091c147c10 */ /* 0x000fc8000ffde0ff */
[----:B------:R-:W-:Y:S02]  /*4b60*/  IADD3.X R21, R29, UR10, RZ, P6, !PT ;  /* 0x0000000a1d157c10 */ /* 0x000fe4000b7fe4ff */
[----:B------:R-:W-:Y:S07]  /*4b70*/  @!P1 BRA `(.L_x_137) ;  /* 0x0000000000049947 */ /* 0x000fee0003800000 */
[----:B------:R0:W5:Y:S02]  /*4b80*/  LDG.E.LTC128B R98, desc[UR14][R20.64] ;  /* 0x0000000e14627981 */ /* 0x000164000c1e1920 */
.L_x_137:
[----:B------:R-:W-:Y:S05]  /*4b90*/  BSYNC B1 ;  /* 0x0000000000017941 */ /* 0x000fea0003800000 */
.L_x_136:
        /* <DEDUP_REMOVED lines=10> */
.L_x_139:
[----:B------:R-:W-:Y:S05]  /*4c40*/  BSYNC B1 ;  /* 0x0000000000017941 */ /* 0x000fea0003800000 */
.L_x_138:
        /* <DEDUP_REMOVED lines=13> */
.L_x_141:
[----:B------:R-:W-:Y:S05]  /*4d20*/  BSYNC B1 ;  /* 0x0000000000017941 */ /* 0x000fea0003800000 */
.L_x_140:
[----:B-1---5:R-:W-:Y:S01]  /*4d30*/  FMUL R24, R98, R9 ;  /* 0x0000000962187220 */ /* 0x022fe20000400000 */
[----:B------:R-:W-:Y:S01]  /*4d40*/  IMAD.X R33, R31, 0x1, R14, P5 ;  /* 0x000000011f217824 */ /* 0x000fe200028e060e */
[----:B------:R-:W-:Y:S01]  /*4d50*/  ISETP.GT.AND P6, PT, R8, RZ, P1 ;  /* 0x000000ff0800720c */ /* 0x000fe20000fc4270 */
[----:B------:R-:W-:Y:S01]  /*4d60*/  BSSY B1, `(.L_x_142) ;  /* 0x0000008000017945 */ /* 0x000fe20003800000 */
[----:B------:R-:W-:Y:S01]  /*4d70*/  FFMA R83, R83, R7, R24 ;  /* 0x0000000753537223 */ /* 0x000fe20000000018 */
[----:B----4-:R-:W-:-:S04]  /*4d80*/  IADD3 R26, P4, R18, R13, RZ ;  /* 0x0000000d121a7210 */ /* 0x010fc80007f9e0ff */
[----:B------:R1:W-:Y:S06]  /*4d90*/  @P2 STG.E desc[UR14][R32.64], R83 ;  /* 0x0000005320002986 */ /* 0x0003ec000c10190e */
[----:B------:R-:W-:Y:S05]  /*4da0*/  @!P6 BRA `(.L_x_143) ;  /* 0x00000000000ce947 */ /* 0x000fea0003800000 */
[----:B------:R-:W-:-:S04]  /*4db0*/  IADD3 R24, P2, R16, UR9, RZ ;  /* 0x0000000910187c10 */ /* 0x000fc8000ff5e0ff */
[----:B------:R-:W-:-:S05]  /*4dc0*/  IADD3.X R25, R17, UR10, RZ, P2, !PT ;  /* 0x0000000a11197c10 */ /* 0x000fca00097fe4ff */
[----:B------:R4:W5:Y:S04]  /*4dd0*/  LDG.E.LTC128B R98, desc[UR14][R24.64] ;  /* 0x0000000e18627981 */ /* 0x000968000c1e1920 */
.L_x_143:
[----:B------:R-:W-:Y:S05]  /*4de0*/  BSYNC B1 ;  /* 0x0000000000017941 */ /* 0x000fea0003800000 */
.L_x_142:
[----:B------:R-:W-:Y:S01]  /*4df0*/  ISETP.GT.AND P2, PT, R11, 0x79, PT ;  /* 0x000000790b00780c */ /* 0x000fe20003f44270 */
[----:B----45:R-:W-:Y:S01]  /*4e00*/  FMUL R25, R98, R9 ;  /* 0x0000000962197220 */ /* 0x030fe20000400000 */
        /* <DEDUP_REMOVED lines=10> */
.L_x_145:
[----:B------:R-:W-:Y:S05]  /*4eb0*/  BSYNC B1 ;  /* 0x0000000000017941 */ /* 0x000fea0003800000 */
.L_x_144:
[----:B0----5:R-:W-:Y:S01]  /*4ec0*/  FMUL R24, R98, R9 ;  /* 0x0000000962187220 */ /* 0x021fe20000400000 */
[----:B------:R-:W-:Y:S01]  /*4ed0*/  IMAD.X R29, R23, 0x1, R12, P4 ;  /* 0x00000001171d7824 */ /* 0x000fe200020e060c */
[----:B------:R-:W-:Y:S01]  /*4ee0*/  ISETP.GT.AND P1, PT, R8, 0x8, P1 ;  /* 0x000000080800780c */ /* 0x000fe20000f24270 */
[----:B------:R-:W-:Y:S01]  /*4ef0*/  BSSY B1, `(.L_x_146) ;  /* 0x0000008000017945 */ /* 0x000fe20003800000 */
[----:B------:R-:W-:Y:S01]  /*4f00*/  FFMA R85, R85, R7, R24 ;  /* 0x0000000755557223 */ /* 0x000fe20000000018 */
[----:B------:R-:W-:Y:S02]  /*4f10*/  IADD3 R12, P4, R16, UR7, RZ ;  /* 0x00000007100c7c10 */ /* 0x000fe4000ff9e0ff */
[----:B------:R-:W-:Y:S02]  /*4f20*/  IADD3 R24, P6, R18, R15, RZ ;  /* 0x0000000f12187210 */ /* 0x000fe40007fde0ff */
[----:B------:R0:W-:Y:S01]  /*4f30*/  @P5 STG.E desc[UR14][R28.64], R85 ;  /* 0x000000551c005986 */ /* 0x0001e2000c10190e */
[----:B------:R-:W-:-:S05]  /*4f40*/  IADD3.X R13, R17, UR8, RZ, P4, !PT ;  /* 0x00000008110d7c10 */ /* 0x000fca000a7fe4ff */
[----:B------:R-:W-:Y:S05]  /*4f50*/  @!P1 BRA `(.L_x_147) ;  /* 0x0000000000049947 */ /* 0x000fea0003800000 */
[----:B------:R0:W5:Y:S02]  /*4f60*/  LDG.E.LTC128B R98, desc[UR14][R12.64] ;  /* 0x0000000e0c627981 */ /* 0x000164000c1e1920 */
.L_x_147:
[----:B------:R-:W-:Y:S05]  /*4f70*/  BSYNC B1 ;  /* 0x0000000000017941 */ /* 0x000fea0003800000 */
.L_x_146:
[----:B------:R-:W-:Y:S01]  /*4f80*/  ISETP.GT.AND P2, PT, R8, 0x8, P2 ;  /* 0x000000080800780c */ /* 0x000fe20001744270 */
[----:B----45:R-:W-:Y:S01]  /*4f90*/  FMUL R11, R98, R9 ;  /* 0x00000009620b7220 */ /* 0x030fe20000400000 */
[----:B------:R-:W-:Y:S01]  /*4fa0*/  IMAD.X R25, R19, 0x1, R14, P6 ;  /* 0x0000000113197824 */ /* 0x000fe200030e060e */
[----:B------:R-:W-:Y:S02]  /*4fb0*/  BSSY B1, `(.L_x_148) ;  /* 0x0000007000017945 */ /* 0x000fe40003800000 */
[----:B------:R-:W-:-:S05]  /*4fc0*/  FFMA R11, R86, R7, R11 ;  /* 0x00000007560b7223 */ /* 0x000fca000000000b */
[----:B------:R4:W-:Y:S01]  /*4fd0*/  @P1 STG.E desc[UR14][R24.64], R11 ;  /* 0x0000000b18001986 */ /* 0x0009e2000c10190e */
[----:B0-----:R-:W-:-:S04]  /*4fe0*/  IADD3 R12, P1, R20, UR7, RZ ;  /* 0x00000007140c7c10 */ /* 0x001fc8000ff3e0ff */
[----:B------:R-:W-:Y:S01]  /*4ff0*/  IADD3.X R13, R21, UR8, RZ, P1, !PT ;  /* 0x00000008150d7c10 */ /* 0x000fe20008ffe4ff */
[----:B------:R-:W-:Y:S08]  /*5000*/  @!P2 BRA `(.L_x_149) ;  /* 0x000000000004a947 */ /* 0x000ff00003800000 */
[----:B------:R0:W5:Y:S02]  /*5010*/  LDG.E.LTC128B R98, desc[UR14][R12.64] ;  /* 0x0000000e0c627981 */ /* 0x000164000c1e1920 */
.L_x_149:
[----:B------:R-:W-:Y:S05]  /*5020*/  BSYNC B1 ;  /* 0x0000000000017941 */ /* 0x000fea0003800000 */
.L_x_148:
[----:B------:R-:W-:Y:S05]  /*5030*/  @!P2 BRA `(.L_x_150) ;  /* 0x000000140094a947 */ /* 0x000fea0003800000 */
[----:B0-----:R-:W-:Y:S01]  /*5040*/  IADD3 R12, P1, R22, R15, RZ ;  /* 0x0000000f160c7210 */ /* 0x001fe20007f3e0ff */
[----:B-----5:R-:W-:-:S04]  /*5050*/  FMUL R98, R98, R9 ;  /* 0x0000000962627220 */ /* 0x020fc80000400000 */
[----:B------:R-:W-:Y:S02]  /*5060*/  IMAD.X R13, R23, 0x1, R14, P1 ;  /* 0x00000001170d7824 */ /* 0x000fe400008e060e */
[----:B------:R-:W-:-:S05]  /*5070*/  FFMA R87, R87, R7, R98 ;  /* 0x0000000757577223 */ /* 0x000fca0000000062 */
[----:B------:R0:W-:Y:S01]  /*5080*/  STG.E desc[UR14][R12.64], R87 ;  /* 0x000000570c007986 */ /* 0x0001e2000c10190e */
[----:B------:R-:W-:Y:S05]  /*5090*/  BRA `(.L_x_150) ;  /* 0x00000014007c7947 */ /* 0x000fea0003800000 */
.L_x_27:
[----:B------:R-:W-:Y:S01]  /*50a0*/  ISETP.GT.AND P4, PT, R11, 0x1, PT ;  /* 0x000000010b00780c */ /* 0x000fe20003f84270 */
[----:B------:R-:W-:Y:S01]  /*50b0*/  ULDC.64 UR8, c[0x0][0x6c0] ;  /* 0x0001b00000087ab9 */ /* 0x000fe20000000a00 */
[-C--:B--2---:R-:W-:Y:S01]  /*50c0*/  FMUL R15, R24, R7.reuse ;  /* 0x00000007180f7220 */ /* 0x084fe20000400000 */
[----:B------:R-:W-:Y:S01]  /*50d0*/  LEA R16, P6, R90, UR8, 0x2 ;  /* 0x000000085a107c11 */ /* 0x000fe2000f8c10ff */
[-C--:B------:R-:W-:Y:S01]  /*50e0*/  FMUL R25, R25, R7.reuse ;  /* 0x0000000719197220 */ /* 0x080fe20000400000 */
[----:B------:R-:W-:Y:S01]  /*50f0*/  ISETP.GT.AND P2, PT, R8, RZ, P4 ;  /* 0x000000ff0800720c */ /* 0x000fe20002744270 */
[----:B------:R-:W-:Y:S01]  /*5100*/  IMAD.SHL.U32 R13, R100, 0x20, RZ ;  /* 0x00000020640d7824 */ /* 0x000fe200078e00ff */
[----:B------:R-:W-:Y:S01]  /*5110*/  LEA.HI.X R17, R90, UR9, R99, 0x2, P6 ;  /* 0x000000095a117c11 */ /* 0x000fe2000b0f1463 */
[-C--:B------:R-:W-:Y:S01]  /*5120*/  FMUL R89, R26, R7.reuse ;  /* 0x000000071a597220 */ /* 0x080fe20000400000 */
[-C--:B------:R-:W-:Y:S01]  /*5130*/  LEA R18, P6, R100, R16.reuse, 0x2 ;  /* 0x0000001064127211 */ /* 0x080fe200078c10ff */
[----:B------:R-:W-:Y:S01]  /*5140*/  FMUL R27, R27, R7 ;  /* 0x000000071b1b7220 */ /* 0x000fe20000400000 */
[----:B------:R-:W-:Y:S01]  /*5150*/  ISETP.GT.AND P1, PT, R8, 0x8, P1 ;  /* 0x000000080800780c */ /* 0x000fe20000f24270 */
[----:B------:R-:W-:Y:S01]  /*5160*/  @P5 STG.E desc[UR14][R16.64], R15 ;  /* 0x0000000f10005986 */ /* 0x000fe2000c10190e */
[--C-:B------:R-:W-:Y:S01]  /*5170*/  LEA.HI.X R19, R100, R17, R101.reuse, 0x2, P6 ;  /* 0x0000001164137211 */ /* 0x100fe200030f1465 */
[-C--:B------:R-:W-:Y:S01]  /*5180*/  FMUL R29, R29, R7.reuse ;  /* 0x000000071d1d7220 */ /* 0x080fe20000400000 */
[----:B------:R-:W-:Y:S01]  /*5190*/  ISETP.GT.AND P4, PT, R8, 0x8, P4 ;  /* 0x000000080800780c */ /* 0x000fe20002784270 */
[-C--:B------:R-:W-:Y:S01]  /*51a0*/  FMUL R31, R31, R7.reuse ;  /* 0x000000071f1f7220 */ /* 0x080fe20000400000 */
[----:B------:R-:W-:Y:S01]  /*51b0*/  SHF.L.U64.HI R12, R100, 0x5, R101 ;  /* 0x00000005640c7819 */ /* 0x000fe20000010265 */
[----:B------:R0:W-:Y:S01]  /*51c0*/  @P2 STG.E desc[UR14][R18.64], R25 ;  /* 0x0000001912002986 */ /* 0x0001e2000c10190e */
[----:B------:R-:W-:Y:S01]  /*51d0*/  ISETP.GT.AND P2, PT, R11, 0x8, PT ;  /* 0x000000080b00780c */ /* 0x000fe20003f44270 */
[-C--:B------:R-:W-:Y:S01]  /*51e0*/  FMUL R33, R33, R7.reuse ;  /* 0x0000000721217220 */ /* 0x080fe20000400000 */
[----:B------:R-:W-:Y:S01]  /*51f0*/  IADD3 R20, P5, R13, R16, RZ ;  /* 0x000000100d147210 */ /* 0x000fe20007fbe0ff */
[-C--:B------:R-:W-:Y:S01]  /*5200*/  FMUL R35, R35, R7.reuse ;  /* 0x0000000723237220 */ /* 0x080fe20000400000 */
[----:B------:R-:W-:Y:S01]  /*5210*/  ISETP.GT.AND P6, PT, R8, RZ, P2 ;  /* 0x000000ff0800720c */ /* 0x000fe200017c4270 */
[----:B------:R1:W-:Y:S01]  /*5220*/  @P1 STG.E desc[UR14][R16.64+0x20], R89 ;  /* 0x0000205910001986 */ /* 0x0003e2000c10190e */
[----:B------:R-:W-:Y:S01]  /*5230*/  ISETP.GT.AND P1, PT, R11, 0x9, PT ;  /* 0x000000090b00780c */ /* 0x000fe20003f24270 */
[----:B------:R-:W-:Y:S01]  /*5240*/  IMAD.X R21, R12, 0x1, R17, P5 ;  /* 0x000000010c157824 */ /* 0x000fe200028e0611 */
[----:B------:R-:W-:Y:S01]  /*5250*/  IADD3 R22, P5, R13, R18, RZ ;  /* 0x000000120d167210 */ /* 0x000fe20007fbe0ff */
[----:B------:R2:W-:Y:S01]  /*5260*/  @P4 STG.E desc[UR14][R18.64+0x20], R27 ;  /* 0x0000201b12004986 */ /* 0x0005e2000c10190e */
[----:B------:R-:W-:Y:S01]  /*5270*/  ISETP.GT.AND P4, PT, R8, RZ, P1 ;  /* 0x000000ff0800720c */ /* 0x000fe20000f84270 */
[-C--:B0-----:R-:W-:Y:S01]  /*5280*/  FMUL R25, R28, R7.reuse ;  /* 0x000000071c197220 */ /* 0x081fe20000400000 */
[----:B------:R-:W-:Y:S01]  /*5290*/  ISETP.GT.AND P2, PT, R8, 0x8, P2 ;  /* 0x000000080800780c */ /* 0x000fe20001744270 */
[----:B------:R-:W-:Y:S01]  /*52a0*/  IMAD.X R23, R12, 0x1, R19, P5 ;  /* 0x000000010c177824 */ /* 0x000fe200028e0613 */
[----:B------:R-:W-:Y:S01]  /*52b0*/  ISETP.GT.AND P1, PT, R8, 0x8, P1 ;  /* 0x000000080800780c */ /* 0x000fe20000f24270 */
[-C--:B------:R-:W-:Y:S01]  /*52c0*/  FMUL R37, R37, R7.reuse ;  /* 0x0000000725257220 */ /* 0x080fe20000400000 */
[-C--:B------:R-:W-:Y:S01]  /*52d0*/  FMUL R39, R39, R7.reuse ;  /* 0x0000000727277220 */ /* 0x080fe20000400000 */
[----:B------:R0:W-:Y:S01]  /*52e0*/  @P6 STG.E desc[UR14][R20.64], R25 ;  /* 0x0000001914006986 */ /* 0x0001e2000c10190e */
[----:B------:R-:W-:Y:S01]  /*52f0*/  IADD3 R15, P6, R13, 0x20, RZ ;  /* 0x000000200d0f7810 */ /* 0x000fe20007fde0ff */
[-C--:B-1----:R-:W-:Y:S01]  /*5300*/  FMUL R89, R30, R7.reuse ;  /* 0x000000071e597220 */ /* 0x082fe20000400000 */
[-C--:B------:R-:W-:Y:S01]  /*5310*/  FMUL R41, R41, R7.reuse ;  /* 0x0000000729297220 */ /* 0x080fe20000400000 */
[-C--:B------:R-:W-:Y:S01]  /*5320*/  FMUL R43, R43, R7.reuse ;  /* 0x000000072b2b7220 */ /* 0x080fe20000400000 */
[----:B------:R-:W-:Y:S01]  /*5330*/  IADD3 R16, P5, R15, R16, RZ ;  /* 0x000000100f107210 */ /* 0x000fe20007fbe0ff */
[----:B------:R-:W-:Y:S01]  /*5340*/  IMAD.X R14, RZ, RZ, R12, P6 ;  /* 0x000000ffff0e7224 */ /* 0x000fe200030e060c */
[----:B------:R1:W-:Y:S01]  /*5350*/  @P4 STG.E desc[UR14][R22.64], R29 ;  /* 0x0000001d16004986 */ /* 0x0003e2000c10190e */
[----:B------:R-:W-:Y:S01]  /*5360*/  ISETP.GT.AND P4, PT, R11, 0x10, PT ;  /* 0x000000100b00780c */ /* 0x000fe20003f84270 */
[-C--:B------:R-:W-:Y:S01]  /*5370*/  FMUL R45, R45, R7.reuse ;  /* 0x000000072d2d7220 */ /* 0x080fe20000400000 */
[C---:B------:R-:W-:Y:S01]  /*5380*/  IMAD.X R17, R14.reuse, 0x1, R17, P5 ;  /* 0x000000010e117824 */ /* 0x040fe200028e0611 */
[----:B--2---:R-:W-:Y:S01]  /*5390*/  IADD3 R18, P5, R15, R18, RZ ;  /* 0x000000120f127210 */ /* 0x004fe20007fbe0ff */
[-C--:B------:R-:W-:Y:S01]  /*53a0*/  FMUL R47, R47, R7.reuse ;  /* 0x000000072f2f7220 */ /* 0x080fe20000400000 */
[----:B------:R-:W-:Y:S01]  /*53b0*/  IADD3 R24, P6, R13, R20, RZ ;  /* 0x000000140d187210 */ /* 0x000fe20007fde0ff */
[-C--:B------:R-:W-:Y:S01]  /*53c0*/  FMUL R49, R49, R7.reuse ;  /* 0x0000000731317220 */ /* 0x080fe20000400000 */
[----:B------:R2:W-:Y:S01]  /*53d0*/  @P2 STG.E desc[UR14][R16.64], R89 ;  /* 0x0000005910002986 */ /* 0x0005e2000c10190e */
[----:B------:R-:W-:Y:S01]  /*53e0*/  IMAD.X R19, R14, 0x1, R19, P5 ;  /* 0x000000010e137824 */ /* 0x000fe200028e0613 */
[----:B------:R-:W-:Y:S01]  /*53f0*/  ISETP.GT.AND P5, PT, R8, RZ, P4 ;  /* 0x000000ff0800720c */ /* 0x000fe200027a4270 */
[----:B0-----:R-:W-:Y:S01]  /*5400*/  IMAD.X R25, R12, 0x1, R21, P6 ;  /* 0x000000010c197824 */ /* 0x001fe200030e0615 */
[----:B------:R-:W-:Y:S01]  /*5410*/  ISETP.GT.AND P2, PT, R11, 0x11, PT ;  /* 0x000000110b00780c */ /* 0x000fe20003f44270 */
[-C--:B-1----:R-:W-:Y:S01]  /*5420*/  FMUL R29, R32, R7.reuse ;  /* 0x00000007201d7220 */ /* 0x082fe20000400000 */
[----:B------:R0:W-:Y:S01]  /*5430*/  @P1 STG.E desc[UR14][R18.64], R31 ;  /* 0x0000001f12001986 */ /* 0x0001e2000c10190e */
[----:B------:R-:W-:Y:S01]  /*5440*/  IADD3 R26, P6, R13, R22, RZ ;  /* 0x000000160d1a7210 */ /* 0x000fe20007fde0ff */
[-C--:B------:R-:W-:Y:S01]  /*5450*/  FMUL R51, R51, R7.reuse ;  /* 0x0000000733337220 */ /* 0x080fe20000400000 */
[C---:B------:R-:W-:Y:S01]  /*5460*/  ISETP.GT.AND P1, PT, R8.reuse, RZ, P2 ;  /* 0x000000ff0800720c */ /* 0x040fe20001724270 */
[-C--:B------:R-:W-:Y:S01]  /*5470*/  FMUL R53, R53, R7.reuse ;  /* 0x0000000735357220 */ /* 0x080fe20000400000 */
[----:B------:R-:W-:Y:S01]  /*5480*/  ISETP.GT.AND P4, PT, R8, 0x8, P4 ;  /* 0x000000080800780c */ /* 0x000fe20002784270 */
[----:B------:R-:W-:Y:S01]  /*5490*/  IMAD.X R27, R12, 0x1, R23, P6 ;  /* 0x000000010c1b7824 */ /* 0x000fe200030e0617 */
[----:B------:R-:W-:Y:S01]  /*54a0*/  ISETP.GT.AND P2, PT, R8, 0x8, P2 ;  /* 0x000000080800780c */ /* 0x000fe20001744270 */
[-C--:B------:R-:W-:Y:S01]  /*54b0*/  FMUL R55, R55, R7.reuse ;  /* 0x0000000737377220 */ /* 0x080fe20000400000 */
[----:B------:R1:W-:Y:S01]  /*54c0*/  @P5 STG.E desc[UR14][R24.64], R29 ;  /* 0x0000001d18005986 */ /* 0x0003e2000c10190e */
[----:B--2---:R-:W-:Y:S01]  /*54d0*/  IADD3 R16, P5, R15, R20, RZ ;  /* 0x000000140f107210 */ /* 0x004fe20007fbe0ff */
[-C--:B------:R-:W-:Y:S01]  /*54e0*/  FMUL R57, R57, R7.reuse ;  /* 0x0000000739397220 */ /* 0x080fe20000400000 */
[-C--:B0-----:R-:W-:Y:S01]  /*54f0*/  FMUL R31, R34, R7.reuse ;  /* 0x00000007221f7220 */ /* 0x081fe20000400000 */
[----:B------:R-:W-:Y:S01]  /*5500*/  IADD3 R20, P6, R13, R24, RZ ;  /* 0x000000180d147210 */ /* 0x000fe20007fde0ff */
[-C--:B------:R-:W-:Y:S01]  /*5510*/  FMUL R59, R59, R7.reuse ;  /* 0x000000073b3b7220 */ /* 0x080fe20000400000 */
[----:B------:R-:W-:Y:S01]  /*5520*/  IMAD.X R17, R14, 0x1, R21, P5 ;  /* 0x000000010e117824 */ /* 0x000fe200028e0615 */
[----:B------:R-:W-:Y:S01]  /*5530*/  IADD3 R18, P5, R15, R22, RZ ;  /* 0x000000160f127210 */ /* 0x000fe20007fbe0ff */
[----:B------:R-:W-:Y:S01]  /*5540*/  @P1 STG.E desc[UR14][R26.64], R33 ;  /* 0x000000211a001986 */ /* 0x000fe2000c10190e */
[----:B------:R-:W-:Y:S01]  /*5550*/  ISETP.GT.AND P1, PT, R11, 0x18, PT ;  /* 0x000000180b00780c */ /* 0x000fe20003f24270 */
[----:B------:R-:W-:Y:S01]  /*5560*/  IMAD.X R21, R12, 0x1, R25, P6 ;  /* 0x000000010c157824 */ /* 0x000fe200030e0619 */
[----:B------:R-:W-:Y:S01]  /*5570*/  IADD3 R22, P6, R13, R26, RZ ;  /* 0x0000001a0d167210 */ /* 0x000fe20007fde0ff */
[----:B------:R-:W-:Y:S01]  /*5580*/  IMAD.X R19, R14, 0x1, R23, P5 ;  /* 0x000000010e137824 */ /* 0x000fe200028e0617 */
[----:B------:R-:W-:Y:S01]  /*5590*/  ISETP.GT.AND P5, PT, R8, RZ, P1 ;  /* 0x000000ff0800720c */ /* 0x000fe20000fa4270 */
[----:B------:R0:W-:Y:S01]  /*55a0*/  @P4 STG.E desc[UR14][R16.64], R31 ;  /* 0x0000001f10004986 */ /* 0x0001e2000c10190e */
[----:B------:R-:W-:Y:S01]  /*55b0*/  ISETP.GT.AND P4, PT, R11, 0x19, PT ;  /* 0x000000190b00780c */ /* 0x000fe20003f84270 */
[-C--:B-1----:R-:W-:Y:S01]  /*55c0*/  FMUL R29, R36, R7.reuse ;  /* 0x00000007241d7220 */ /* 0x082fe20000400000 */
[C---:B------:R-:W-:Y:S01]  /*55d0*/  ISETP.GT.AND P1, PT, R8.reuse, 0x8, P1 ;  /* 0x000000080800780c */ /* 0x040fe20000f24270 */
[----:B------:R1:W-:Y:S01]  /*55e0*/  @P2 STG.E desc[UR14][R18.64], R35 ;  /* 0x0000002312002986 */ /* 0x0003e2000c10190e */
[----:B------:R-:W-:Y:S01]  /*55f0*/  ISETP.GT.AND P2, PT, R8, RZ, P4 ;  /* 0x000000ff0800720c */ /* 0x000fe20002744270 */
[----:B------:R-:W-:Y:S01]  /*5600*/  IMAD.X R23, R12, 0x1, R27, P6 ;  /* 0x000000010c177824 */ /* 0x000fe200030e061b */
[----:B------:R-:W-:Y:S01]  /*5610*/  ISETP.GT.AND P4, PT, R8, 0x8, P4 ;  /* 0x000000080800780c */ /* 0x000fe20002784270 */
[-C--:B------:R-:W-:Y:S01]  /*5620*/  FMUL R61, R61, R7.reuse ;  /* 0x000000073d3d7220 */ /* 0x080fe20000400000 */
[-C--:B------:R-:W-:Y:S01]  /*5630*/  FMUL R63, R63, R7.reuse ;  /* 0x000000073f3f7220 */ /* 0x080fe20000400000 */
[-C--:B------:R-:W-:Y:S01]  /*5640*/  FMUL R65, R65, R7.reuse ;  /* 0x0000000741417220 */ /* 0x080fe20000400000 */
[-C--:B------:R-:W-:Y:S01]  /*5650*/  FMUL R67, R67, R7.reuse ;  /* 0x0000000743437220 */ /* 0x080fe20000400000 */
[----:B------:R2:W-:Y:S01]  /*5660*/  @P5 STG.E desc[UR14][R20.64], R29 ;  /* 0x0000001d14005986 */ /* 0x0005e2000c10190e */
[----:B0-----:R-:W-:Y:S01]  /*5670*/  IADD3 R16, P5, R15, R24, RZ ;  /* 0x000000180f107210 */ /* 0x001fe20007fbe0ff */
[-C--:B------:R-:W-:Y:S01]  /*5680*/  FMUL R31, R38, R7.reuse ;  /* 0x00000007261f7220 */ /* 0x080fe20000400000 */
[----:B------:R-:W-:Y:S01]  /*5690*/  IADD3 R24, P6, R13, R20, RZ ;  /* 0x000000140d187210 */ /* 0x000fe20007fde0ff */
[-C--:B------:R-:W-:Y:S01]  /*56a0*/  FMUL R69, R69, R7.reuse ;  /* 0x0000000745457220 */ /* 0x080fe20000400000 */
[-C--:B------:R-:W-:Y:S01]  /*56b0*/  FMUL R71, R71, R7.reuse ;  /* 0x0000000747477220 */ /* 0x080fe20000400000 */
[----:B------:R-:W-:Y:S01]  /*56c0*/  IMAD.X R17, R14, 0x1, R25, P5 ;  /* 0x000000010e117824 */ /* 0x000fe200028e0619 */
[----:B-1----:R-:W-:Y:S01]  /*56d0*/  IADD3 R18, P5, R15, R26, RZ ;  /* 0x0000001a0f127210 */ /* 0x002fe20007fbe0ff */
        /* <DEDUP_REMOVED lines=8> */
[-C--:B--2---:R-:W-:Y:S01]  /*5760*/  FMUL R29, R40, R7.reuse ;  /* 0x00000007281d7220 */ /* 0x084fe20000400000 */
        /* <DEDUP_REMOVED lines=32> */
[----:B------:R-:W-:-:S03]  /*5970*/  FMUL R87, R87, R7 ;  /* 0x0000000757577220 */ /* 0x000fc60000400000 */
[----:B------:R2:W-:Y:S01]  /*5980*/  @P5 STG.E desc[UR14][R20.64], R29 ;  /* 0x0000001d14005986 */ /* 0x0005e2000c10190e */
[----:B0-----:R-:W-:Y:S01]  /*5990*/  IADD3 R16, P5, R15, R24, RZ ;  /* 0x000000180f107210 */ /* 0x001fe20007fbe0ff */
[----:B------:R-:W-:Y:S01]  /*59a0*/  FMUL R31, R46, R7 ;  /* 0x000000072e1f7220 */ /* 0x000fe20000400000 */
[----:B------:R-:W-:-:S03]  /*59b0*/  IADD3 R24, P6, R13, R20, RZ ;  /* 0x000000140d187210 */ /* 0x000fc60007fde0ff */
        /* <DEDUP_REMOVED lines=10> */
[----:B--2---:R-:W-:Y:S01]  /*5a60*/  FMUL R29, R48, R7 ;  /* 0x00000007301d7220 */ /* 0x004fe20000400000 */
[C---:B------:R-:W-:Y:S01]  /*5a70*/  ISETP.GT.AND P1, PT, R8.reuse, 0x8, P1 ;  /* 0x000000080800780c */ /* 0x040fe20000f24270 */
[----:B------:R1:W-:Y:S01]  /*5a80*/  @P2 STG.E desc[UR14][R18.64], R47 ;  /* 0x0000002f12002986 */ /* 0x0003e2000c10190e */
[----:B------:R-:W-:Y:S01]  /*5a90*/  ISETP.GT.AND P2, PT, R8, RZ, P4 ;  /* 0x000000ff0800720c */ /* 0x000fe20002744270 */
[----:B------:R-:W-:Y:S01]  /*5aa0*/  IMAD.X R27, R12, 0x1, R23, P6 ;  /* 0x000000010c1b7824 */ /* 0x000fe200030e0617 */
[----:B------:R-:W-:-:S05]  /*5ab0*/  ISETP.GT.AND P4, PT, R8, 0x8, P4 ;  /* 0x000000080800780c */ /* 0x000fca0002784270 */
        /* <DEDUP_REMOVED lines=135> */
[----:B------:R-:W-:Y:S01]  /*6330*/  IMAD.X R23, R12, 0x1, R27, P6 ;  /* 0x000000010c177824 */ /* 0x000fe200030e061b */
[----:B------:R1:W-:Y:S01]  /*6340*/  @P4 STG.E desc[UR14][R18.64], R75 ;  /* 0x0000004b12004986 */ /* 0x0003e2000c10190e */
[----:B------:R-:W-:-:S02]  /*6350*/  ISETP.GT.AND P4, PT, R8, RZ, P1 ;  /* 0x000000ff0800720c */ /* 0x000fc40000f84270 */
[C---:B------:R-:W-:Y:S02]  /*6360*/  ISETP.GT.AND P2, PT, R8.reuse, 0x8, P2 ;  /* 0x000000080800780c */ /* 0x040fe40001744270 */
[----:B------:R-:W-:-:S03]  /*6370*/  ISETP.GT.AND P1, PT, R8, 0x8, P1 ;  /* 0x000000080800780c */ /* 0x000fc60000f24270 */
        /* <DEDUP_REMOVED lines=21> */
[C---:B0-----:R-:W-:Y:S01]  /*64d0*/  IADD3 R16, P5, R15.reuse, R20, RZ ;  /* 0x000000140f107210 */ /* 0x041fe20007fbe0ff */
[----:B------:R-:W-:Y:S01]  /*64e0*/  FMUL R31, R82, R7 ;  /* 0x00000007521f7220 */ /* 0x000fe20000400000 */
[----:B-1----:R-:W-:-:S03]  /*64f0*/  IADD3 R18, P6, R15, R22, RZ ;  /* 0x000000160f127210 */ /* 0x002fc60007fde0ff */
[C---:B------:R-:W-:Y:S01]  /*6500*/  IMAD.X R17, R14.reuse, 0x1, R21, P5 ;  /* 0x000000010e117824 */ /* 0x040fe200028e0615 */
[----:B------:R0:W-:Y:S01]  /*6510*/  @P1 STG.E desc[UR14][R26.64], R81 ;  /* 0x000000511a001986 */ /* 0x0001e2000c10190e */
[C---:B------:R-:W-:Y:S01]  /*6520*/  ISETP.GT.AND P1, PT, R11.reuse, 0x78, PT ;  /* 0x000000780b00780c */ /* 0x040fe20003f24270 */
[----:B------:R-:W-:Y:S01]  /*6530*/  IMAD.X R19, R14, 0x1, R23, P6 ;  /* 0x000000010e137824 */ /* 0x000fe200030e0617 */
[----:B------:R-:W-:Y:S01]  /*6540*/  ISETP.GT.AND P5, PT, R11, 0x79, PT ;  /* 0x000000790b00780c */ /* 0x000fe20003fa4270 */
[----:B------:R0:W-:Y:S01]  /*6550*/  @P4 STG.E desc[UR14][R16.64], R31 ;  /* 0x0000001f10004986 */ /* 0x0001e2000c10190e */
[-C--:B------:R-:W-:Y:S01]  /*6560*/  IADD3 R20, P4, R13, R24.reuse, RZ ;  /* 0x000000180d147210 */ /* 0x080fe20007f9e0ff */
[----:B------:R-:W-:Y:S01]  /*6570*/  FMUL R11, R84, R7 ;  /* 0x00000007540b7220 */ /* 0x000fe20000400000 */
[----:B--2---:R-:W-:Y:S01]  /*6580*/  IADD3 R24, P6, R15, R24, RZ ;  /* 0x000000180f187210 */ /* 0x004fe20007fde0ff */
[----:B------:R0:W-:Y:S01]  /*6590*/  @P2 STG.E desc[UR14][R18.64], R83 ;  /* 0x0000005312002986 */ /* 0x0001e2000c10190e */
[----:B------:R-:W-:Y:S01]  /*65a0*/  ISETP.GT.AND P2, PT, R8, RZ, P1 ;  /* 0x000000ff0800720c */ /* 0x000fe20000f44270 */
[--C-:B------:R-:W-:Y:S01]  /*65b0*/  IMAD.X R21, R12, 0x1, R25.reuse, P4 ;  /* 0x000000010c157824 */ /* 0x100fe200020e0619 */
[----:B------:R-:W-:Y:S01]  /*65c0*/  ISETP.GT.AND P4, PT, R8, RZ, P5 ;  /* 0x000000ff0800720c */ /* 0x000fe20002f84270 */
[----:B------:R-:W-:Y:S01]  /*65d0*/  IMAD.X R25, R14, 0x1, R25, P6 ;  /* 0x000000010e197824 */ /* 0x000fe200030e0619 */
[----:B------:R-:W-:-:S02]  /*65e0*/  IADD3 R22, P6, R13, R26, RZ ;  /* 0x0000001a0d167210 */ /* 0x000fc40007fde0ff */
[C---:B------:R-:W-:Y:S02]  /*65f0*/  ISETP.GT.AND P1, PT, R8.reuse, 0x8, P1 ;  /* 0x000000080800780c */ /* 0x040fe40000f24270 */
[----:B------:R-:W-:Y:S01]  /*6600*/  ISETP.GT.AND P5, PT, R8, 0x8, P5 ;  /* 0x000000080800780c */ /* 0x000fe20002fa4270 */
[--C-:B------:R-:W-:Y:S01]  /*6610*/  IMAD.X R23, R12, 0x1, R27.reuse, P6 ;  /* 0x000000010c177824 */ /* 0x100fe200030e061b */
[----:B------:R-:W-:Y:S01]  /*6620*/  IADD3 R12, P6, R15, R26, RZ ;  /* 0x0000001a0f0c7210 */ /* 0x000fe20007fde0ff */
[----:B------:R-:W-:Y:S02]  /*6630*/  FMUL R15, R86, R7 ;  /* 0x00000007560f7220 */ /* 0x000fe40000400000 */
[----:B------:R0:W-:Y:S02]  /*6640*/  @P2 STG.E desc[UR14][R20.64], R11 ;  /* 0x0000000b14002986 */ /* 0x0001e4000c10190e */
[----:B------:R-:W-:Y:S02]  /*6650*/  IMAD.X R13, R14, 0x1, R27, P6 ;  /* 0x000000010e0d7824 */ /* 0x000fe400030e061b */
[----:B------:R0:W-:Y:S04]  /*6660*/  @P4 STG.E desc[UR14][R22.64], R85 ;  /* 0x0000005516004986 */ /* 0x0001e8000c10190e */
[----:B------:R0:W-:Y:S04]  /*6670*/  @P1 STG.E desc[UR14][R24.64], R15 ;  /* 0x0000000f18001986 */ /* 0x0001e8000c10190e */
[----:B------:R0:W-:Y:S02]  /*6680*/  @P5 STG.E desc[UR14][R12.64], R87 ;  /* 0x000000570c005986 */ /* 0x0001e4000c10190e */
.L_x_150:
[----:B------:R-:W-:Y:S05]  /*6690*/  BSYNC B0 ;  /* 0x0000000000007941 */ /* 0x000fea0003800000 */
.L_x_26:
[----:B------:R-:W-:Y:S01]  /*66a0*/  ULDC UR8, c[0x0][0xc] ;  /* 0x0000030000087ab9 */ /* 0x000fe20000000800 */
[----:B------:R-:W-:Y:S01]  /*66b0*/  ULDC UR9, c[0x0][0x10] ;  /* 0x0000040000097ab9 */ /* 0x000fe20000000800 */
[----:B0---4-:R-:W0:Y:S01]  /*66c0*/  LDC R11, c[0x0][0x14] ;  /* 0x00000500ff0b7b82 */ /* 0x011e220000000800 */
[----:B------:R-:W-:Y:S01]  /*66d0*/  UIMAD.WIDE.U32 UR8, UR8, UR9, URZ ;  /* 0x00000009080872a5 */ /* 0x000fe2000f8e003f */
[----:B------:R-:W-:Y:S01]  /*66e0*/  PRMT R8, RZ, 0x7610, R8 ;  /* 0x00007610ff087816 */ /* 0x000fe20000000008 */
[----:B------:R-:W-:Y:S02]  /*66f0*/  IMAD.MOV.U32 R18, RZ, RZ, -0x1 ;  /* 0xffffffffff127424 */ /* 0x000fe400078e00ff */
[----:B------:R-:W-:Y:S02]  /*6700*/  IMAD.MOV.U32 R12, RZ, RZ, -0x1 ;  /* 0xffffffffff0c7424 */ /* 0x000fe400078e00ff */
[----:B0-----:R-:W-:-:S04]  /*6710*/  IMAD.WIDE.U32 R2, R11, UR8, R2 ;  /* 0x000000080b027c25 */ /* 0x001fc8000f8e0002 */
[----:B------:R-:W-:Y:S01]  /*6720*/  IMAD R11, R11, UR9, RZ ;  /* 0x000000090b0b7c24 */ /* 0x000fe2000f8e02ff */
[----:B------:R-:W-:Y:S02]  /*6730*/  ULDC.64 UR8, c[0x0][0x750] ;  /* 0x0001d40000087ab9 */ /* 0x000fe40000000a00 */
[----:B------:R-:W-:Y:S01]  /*6740*/  ISETP.GE.U32.AND P1, PT, R2, UR8, PT ;  /* 0x0000000802007c0c */ /* 0x000fe2000bf26070 */
[----:B------:R-:W-:-:S05]  /*6750*/  IMAD.IADD R3, R3, 0x1, R11 ;  /* 0x0000000103037824 */ /* 0x000fca00078e020b */
[----:B------:R-:W-:-:S13]  /*6760*/  ISETP.GE.U32.AND.EX P1, PT, R3, UR9, PT, P1 ;  /* 0x0000000903007c0c */ /* 0x000fda000bf26110 */
[----:B------:R-:W-:Y:S05]  /*6770*/  @P1 BRA `(.L_x_151) ;  /* 0x0000000400641947 */ /* 0x000fea0003800000 */
[----:B------:R-:W0:Y:S01]  /*6780*/  S2R R18, SR_CTAID.X ;  /* 0x0000000000127919 */ /* 0x000e220000002500 */
[----:B---3--:R-:W3:Y:S01]  /*6790*/  LDC.64 R16, c[0x0][0x728] ;  /* 0x0001ca00ff107b82 */ /* 0x008ee20000000a00 */
[----:B------:R-:W-:Y:S01]  /*67a0*/  ULDC UR7, c[0x0][0x150] ;  /* 0x0000540000077ab9 */ /* 0x000fe20000000800 */
[----:B------:R-:W-:Y:S01]  /*67b0*/  IMAD.MOV.U32 R14, RZ, RZ, R2 ;  /* 0x000000ffff0e7224 */ /* 0x000fe200078e0002 */
[----:B------:R-:W4:Y:S01]  /*67c0*/  S2R R24, SR_CTAID.Y ;  /* 0x0000000000187919 */ /* 0x000f220000002600 */
[----:B------:R-:W-:-:S04]  /*67d0*/  IMAD.MOV.U32 R15, RZ, RZ, R3 ;  /* 0x000000ffff0f7224 */ /* 0x000fc800078e0003 */
[----:B------:R-:W1:Y:S08]  /*67e0*/  LDC R23, c[0x0][0x144] ;  /* 0x00005100ff177b82 */ /* 0x000e700000000800 */
[----:B------:R-:W1:Y:S08]  /*67f0*/  LDC R8, c[0x0][0x730] ;  /* 0x0001cc00ff087b82 */ /* 0x000e700000000800 */
[----:B------:R-:W1:Y:S01]  /*6800*/  LDC.64 R20, c[0x0][0x720] ;  /* 0x0001c800ff147b82 */ /* 0x000e620000000a00 */
[----:B---3--:R-:W-:-:S04]  /*6810*/  ISETP.NE.U32.AND P1, PT, R16, RZ, PT ;  /* 0x000000ff1000720c */ /* 0x008fc80003f25070 */
[----:B------:R-:W-:Y:S02]  /*6820*/  ISETP.NE.AND.EX P1, PT, R17, RZ, PT, P1 ;  /* 0x000000ff1100720c */ /* 0x000fe40003f25310 */
[----:B0-----:R-:W-:-:S05]  /*6830*/  I2FP.F32.U32 R10, R18 ;  /* 0x00000012000a7245 */ /* 0x001fca0000201000 */
[----:B------:R-:W-:-:S04]  /*6840*/  FMUL R10, R10, UR7 ;  /* 0x000000070a0a7c20 */ /* 0x000fc80008400000 */
[----:B------:R0:W3:Y:S02]  /*6850*/  F2I.U32.TRUNC.NTZ R22, R10 ;  /* 0x0000000a00167305 */ /* 0x0000e4000020f000 */
[----:B----4-:R-:W-:Y:S05]  /*6860*/  @!P1 BRA `(.L_x_152) ;  /* 0x0000000000289947 */ /* 0x010fea0003800000 */
[----:B------:R-:W4:Y:S02]  /*6870*/  LDC R11, c[0x0][0x734] ;  /* 0x0001cd00ff0b7b82 */ /* 0x000f240000000800 */
[----:B----4-:R-:W-:-:S05]  /*6880*/  IADD3 R15, P1, R2, R11, RZ ;  /* 0x0000000b020f7210 */ /* 0x010fca0007f3e0ff */
[----:B------:R-:W-:-:S04]  /*6890*/  IMAD.X R19, RZ, RZ, R3, P1 ;  /* 0x000000ffff137224 */ /* 0x000fc800008e0603 */
[----:B0-----:R-:W-:-:S04]  /*68a0*/  IMAD.WIDE.U32 R10, R19, R16, RZ ;  /* 0x00000010130a7225 */ /* 0x001fc800078e00ff */
[----:B------:R-:W-:-:S04]  /*68b0*/  IMAD.WIDE.U32 R12, P1, R15, R17, R10 ;  /* 0x000000110f0c7225 */ /* 0x000fc8000782000a */
[----:B------:R-:W-:-:S04]  /*68c0*/  IMAD.WIDE.U32 R10, R15, R16, RZ ;  /* 0x000000100f0a7225 */ /* 0x000fc800078e00ff */
[----:B------:R-:W-:Y:S01]  /*68d0*/  IMAD.X R15, RZ, RZ, RZ, P1 ;  /* 0x000000ffff0f7224 */ /* 0x000fe200008e06ff */
[----:B------:R-:W-:Y:S01]  /*68e0*/  IADD3 RZ, P1, R11, R12, RZ ;  /* 0x0000000c0bff7210 */ /* 0x000fe20007f3e0ff */
[----:B------:R-:W-:-:S04]  /*68f0*/  IMAD.MOV.U32 R14, RZ, RZ, R13 ;  /* 0x000000ffff0e7224 */ /* 0x000fc800078e000d */
[----:B------:R-:W-:-:S08]  /*6900*/  IMAD.WIDE.U32.X R14, R19, R17, R14, P1 ;  /* 0x00000011130e7225 */ /* 0x000fd000008e040e */
.L_x_152:
[----:B------:R-:W4:Y:S01]  /*6910*/  LDC.64 R28, c[0x0][0x740] ;  /* 0x0001d000ff1c7b82 */ /* 0x000f220000000a00 */
[-CC-:B-1----:R-:W-:Y:S01]  /*6920*/  SHF.R.U64 R19, R14, R8.reuse, R15.reuse ;  /* 0x000000080e137219 */ /* 0x182fe2000000120f */
[----:B---3--:R-:W-:Y:S01]  /*6930*/  IMAD.MOV R22, RZ, RZ, -R22 ;  /* 0x000000ffff167224 */ /* 0x008fe200078e0a16 */
[----:B------:R-:W-:Y:S01]  /*6940*/  SHF.R.U32.HI R8, RZ, R8, R15 ;  /* 0x00000008ff087219 */ /* 0x000fe2000001160f */
[----:B------:R-:W-:Y:S01]  /*6950*/  ULDC UR7, c[0x0][0x154] ;  /* 0x0000550000077ab9 */ /* 0x000fe20000000800 */
[----:B------:R-:W-:Y:S01]  /*6960*/  IADD3 R13, P1, RZ, -R19, RZ ;  /* 0x80000013ff0d7210 */ /* 0x000fe20007f3e0ff */
[----:B------:R-:W-:Y:S02]  /*6970*/  IMAD R25, R23, R22, R18 ;  /* 0x0000001617197224 */ /* 0x000fe400078e0212 */
[----:B------:R-:W1:Y:S01]  /*6980*/  LDC R12, c[0x0][0x718] ;  /* 0x0001c600ff0c7b82 */ /* 0x000e620000000800 */
[----:B------:R-:W-:Y:S02]  /*6990*/  IMAD.MOV.U32 R15, RZ, RZ, 0x1 ;  /* 0x00000001ff0f7424 */ /* 0x000fe400078e00ff */
[----:B------:R-:W-:-:S04]  /*69a0*/  IMAD.X R11, RZ, RZ, ~R8, P1 ;  /* 0x000000ffff0b7224 */ /* 0x000fc800008e0e08 */
[-C--:B------:R-:W-:Y:S01]  /*69b0*/  IMAD R8, R11, R20.reuse, RZ ;  /* 0x000000140b087224 */ /* 0x080fe200078e02ff */
[----:B------:R-:W3:Y:S01]  /*69c0*/  LDC R14, c[0x0][0x708] ;  /* 0x0001c200ff0e7b82 */ /* 0x000ee20000000800 */
[----:B0-----:R-:W-:-:S04]  /*69d0*/  IMAD.WIDE.U32 R10, R13, R20, R2 ;  /* 0x000000140d0a7225 */ /* 0x001fc800078e0002 */
[----:B------:R-:W-:Y:S01]  /*69e0*/  IMAD R13, R13, R21, R8 ;  /* 0x000000150d0d7224 */ /* 0x000fe200078e0208 */
[----:B------:R-:W-:Y:S02]  /*69f0*/  I2FP.F32.U32 R8, R24 ;  /* 0x0000001800087245 */ /* 0x000fe40000201000 */
[----:B------:R-:W0:Y:S01]  /*6a00*/  LDC R26, c[0x0][0x758] ;  /* 0x0001d600ff1a7b82 */ /* 0x000e220000000800 */
[----:B------:R-:W-:Y:S01]  /*6a10*/  IMAD.IADD R11, R11, 0x1, R13 ;  /* 0x000000010b0b7824 */ /* 0x000fe200078e020d */
[----:B----4-:R-:W-:Y:S01]  /*6a20*/  ISETP.NE.U32.AND P1, PT, R28, RZ, PT ;  /* 0x000000ff1c00720c */ /* 0x010fe20003f25070 */
[----:B------:R-:W-:Y:S01]  /*6a30*/  FMUL R8, R8, UR7 ;  /* 0x0000000708087c20 */ /* 0x000fe20008400000 */
[----:B------:R-:W-:Y:S02]  /*6a40*/  IMAD.MOV.U32 R13, RZ, RZ, -0x1 ;  /* 0xffffffffff0d7424 */ /* 0x000fe400078e00ff */
[----:B------:R-:W-:Y:S01]  /*6a50*/  ISETP.NE.AND.EX P1, PT, R29, RZ, PT, P1 ;  /* 0x000000ff1d00720c */ /* 0x000fe20003f25310 */
[----:B------:R4:W0:Y:S01]  /*6a60*/  F2I.U32.TRUNC.NTZ R21, R8 ;  /* 0x0000000800157305 */ /* 0x000822000020f000 */
[----:B------:R-:W2:Y:S01]  /*6a70*/  LDC R23, c[0x0][0x148] ;  /* 0x00005200ff177b82 */ /* 0x000ea20000000800 */
[----:B-1----:R-:W-:-:S02]  /*6a80*/  SHF.R.U64 R18, R10, R12, R11 ;  /* 0x0000000c0a127219 */ /* 0x002fc4000000120b */
[----:B------:R-:W-:-:S05]  /*6a90*/  SHF.R.U32.HI R11, RZ, R12, R11 ;  /* 0x0000000cff0b7219 */ /* 0x000fca000001160b */
[----:B------:R-:W1:Y:S01]  /*6aa0*/  LDC R22, c[0x0][0x700] ;  /* 0x0001c000ff167b82 */ /* 0x000e620000000800 */
[-CC-:B---3--:R-:W-:Y:S02]  /*6ab0*/  SHF.R.U64 R16, R18, R14.reuse, R11.reuse ;  /* 0x0000000e12107219 */ /* 0x188fe4000000120b */
[----:B------:R-:W-:-:S05]  /*6ac0*/  SHF.R.U32.HI R11, RZ, R14, R11 ;  /* 0x0000000eff0b7219 */ /* 0x000fca000001160b */
[----:B------:R-:W3:Y:S01]  /*6ad0*/  LDC R30, c[0x0][0x748] ;  /* 0x0001d200ff1e7b82 */ /* 0x000ee20000000800 */
[-CC-:B0-----:R-:W-:Y:S02]  /*6ae0*/  SHF.R.U64 R20, R16, R26.reuse, R11.reuse ;  /* 0x0000001a10147219 */ /* 0x181fe4000000120b */
[-C--:B------:R-:W-:Y:S02]  /*6af0*/  SHF.L.U32 R13, R13, R26.reuse, RZ ;  /* 0x0000001a0d0d7219 */ /* 0x080fe400000006ff */
[-C--:B------:R-:W-:Y:S01]  /*6b00*/  SHF.R.U32.HI R11, RZ, R26.reuse, R11 ;  /* 0x0000001aff0b7219 */ /* 0x080fe2000001160b */
[----:B------:R-:W-:Y:S01]  /*6b10*/  IMAD.MOV.U32 R10, RZ, RZ, R20 ;  /* 0x000000ffff0a7224 */ /* 0x000fe200078e0014 */
[----:B------:R-:W-:Y:S01]  /*6b20*/  SHF.L.U32 R26, R15, R26, RZ ;  /* 0x0000001a0f1a7219 */ /* 0x000fe200000006ff */
[----:B------:R-:W0:Y:S01]  /*6b30*/  LDC R31, c[0x0][0x738] ;  /* 0x0001ce00ff1f7b82 */ /* 0x000e220000000800 */
[----:B------:R-:W-:-:S07]  /*6b40*/  LOP3.LUT R27, RZ, R13, RZ, 0x33, !PT ;  /* 0x0000000dff1b7212 */ /* 0x000fce00078e33ff */
[----:B------:R-:W0:Y:S01]  /*6b50*/  LDC R32, c[0x0][0x710] ;  /* 0x0001c400ff207b82 */ /* 0x000e220000000800 */
[----:B----4-:R-:W-:Y:S05]  /*6b60*/  @!P1 BRA `(.L_x_153) ;  /* 0x0000000000289947 */ /* 0x010fea0003800000 */
        /* <DEDUP_REMOVED lines=10> */
.L_x_153:
[----:B---3--:R-:W-:Y:S01]  /*6c10*/  SHF.R.U64 R8, R10, R30, R11 ;  /* 0x0000001e0a087219 */ /* 0x008fe2000000120b */
[----:B-1----:R-:W-:Y:S01]  /*6c20*/  VIADD R15, R22, 0xffffffff ;  /* 0xffffffff160f7836 */ /* 0x002fe20000000000 */
[----:B------:R-:W-:Y:S01]  /*6c30*/  LOP3.LUT R13, R16, R27, RZ, 0xc0, !PT ;  /* 0x0000001b100d7212 */ /* 0x000fe200078ec0ff */
[----:B------:R-:W-:Y:S02]  /*6c40*/  IMAD.MOV R21, RZ, RZ, -R21 ;  /* 0x000000ffff157224 */ /* 0x000fe400078e0a15 */
[----:B------:R-:W-:Y:S02]  /*6c50*/  IMAD.MOV R11, RZ, RZ, -R8 ;  /* 0x000000ffff0b7224 */ /* 0x000fe400078e0a08 */
[----:B------:R-:W-:Y:S01]  /*6c60*/  IMAD R10, R26, R8, R13 ;  /* 0x000000081a0a7224 */ /* 0x000fe200078e020d */
[----:B------:R-:W-:Y:S01]  /*6c70*/  LOP3.LUT R13, R18, R15, RZ, 0xc0, !PT ;  /* 0x0000000f120d7212 */ /* 0x000fe200078ec0ff */
[----:B--2---:R-:W-:Y:S02]  /*6c80*/  @P3 IMAD R25, R23, R21, R24 ;  /* 0x0000001517193224 */ /* 0x004fe400078e0218 */
[----:B0-----:R-:W-:-:S02]  /*6c90*/  IMAD R8, R11, R31, R20 ;  /* 0x0000001f0b087224 */ /* 0x001fc400078e0214 */
[----:B------:R-:W-:Y:S02]  /*6ca0*/  IMAD R10, R10, R32, R25 ;  /* 0x000000200a0a7224 */ /* 0x000fe400078e0219 */
[----:B------:R-:W-:Y:S02]  /*6cb0*/  IMAD.MOV.U32 R12, RZ, RZ, 0x1 ;  /* 0x00000001ff0c7424 */ /* 0x000fe400078e00ff */
[----:B------:R-:W-:-:S03]  /*6cc0*/  IMAD R11, R8, R22, R13 ;  /* 0x00000016080b7224 */ /* 0x000fc600078e020d */
[----:B------:R-:W-:Y:S01]  /*6cd0*/  PRMT R8, R12, 0x7610, R8 ;  /* 0x000076100c087816 */ /* 0x000fe20000000008 */
[----:B------:R-:W-:Y:S01]  /*6ce0*/  IMAD.MOV.U32 R12, RZ, RZ, R19 ;  /* 0x000000ffff0c7224 */ /* 0x000fe200078e0013 */
[----:B------:R-:W-:Y:S02]  /*6cf0*/  SEL R18, R11, R10, !P3 ;  /* 0x0000000a0b127207 */ /* 0x000fe40005800000 */
[----:B------:R-:W-:-:S07]  /*6d00*/  SEL R10, R10, R11, !P3 ;  /* 0x0000000b0a0a7207 */ /* 0x000fce0005800000 */
.L_x_151:
[----:B------:R-:W-:Y:S01]  /*6d10*/  LOP3.LUT P1, RZ, R8, 0xff, RZ, 0xc0, !PT ;  /* 0x000000ff08ff7812 */ /* 0x000fe2000782c0ff */
[----:B------:R-:W-:-:S12]  /*6d20*/  IMAD.MOV.U32 R14, RZ, RZ, R10 ;  /* 0x000000ffff0e7224 */ /* 0x000fd800078e000a */
[----:B------:R-:W-:Y:S05]  /*6d30*/  @P1 BRA `(.L_x_154) ;  /* 0xffffffa400441947 */ /* 0x000fea000383ffff */
[----:B------:R-:W-:Y:S05]  /*6d40*/  EXIT ;  /* 0x000000000000794d */ /* 0x000fea0003800000 */
.L_x_8:
[----:B0-----:R-:W-:Y:S01]  /*6d50*/  ULDC.64 UR4, c[0x0][0x750] ;  /* 0x0001d40000047ab9 */ /* 0x001fe20000000a00 */
        /* <DEDUP_REMOVED lines=25> */
.L_x_156:
[----:B------:R-:W0:Y:S01]  /*6ef0*/  LDC.64 R28, c[0x0][0x740] ;  /* 0x0001d000ff1c7b82 */ /* 0x000e220000000a00 */
[-CC-:B------:R-:W-:Y:S01]  /*6f00*/  SHF.R.U64 R21, R16, R6.reuse, R17.reuse ;  /* 0x0000000610157219 */ /* 0x180fe20000001211 */
[----:B------:R-:W-:Y:S01]  /*6f10*/  IMAD.MOV.U32 R31, RZ, RZ, 0x1 ;  /* 0x00000001ff1f7424 */ /* 0x000fe200078e00ff */
[----:B------:R-:W-:Y:S02]  /*6f20*/  SHF.R.U32.HI R5, RZ, R6, R17 ;  /* 0x00000006ff057219 */ /* 0x000fe40000011611 */
[----:B------:R-:W-:-:S03]  /*6f30*/  IADD3 R15, P0, RZ, -R21, RZ ;  /* 0x80000015ff0f7210 */ /* 0x000fc60007f1e0ff */
[----:B------:R-:W1:Y:S02]  /*6f40*/  LDC R14, c[0x0][0x718] ;  /* 0x0001c600ff0e7b82 */ /* 0x000e640000000800 */
[----:B------:R-:W-:Y:S02]  /*6f50*/  IMAD.X R5, RZ, RZ, ~R5, P0 ;  /* 0x000000ffff057224 */ /* 0x000fe400000e0e05 */
[----:B------:R-:W-:-:S04]  /*6f60*/  IMAD.WIDE.U32 R12, R15, R22, R2 ;  /* 0x000000160f0c7225 */ /* 0x000fc800078e0002 */
[----:B------:R-:W2:Y:S01]  /*6f70*/  LDC R16, c[0x0][0x708] ;  /* 0x0001c200ff107b82 */ /* 0x000ea20000000800 */
[----:B------:R-:W-:-:S04]  /*6f80*/  IMAD R6, R5, R22, RZ ;  /* 0x0000001605067224 */ /* 0x000fc800078e02ff */
[----:B------:R-:W-:-:S03]  /*6f90*/  IMAD R5, R15, R23, R6 ;  /* 0x000000170f057224 */ /* 0x000fc600078e0206 */
[----:B------:R-:W3:Y:S01]  /*6fa0*/  LDC R26, c[0x0][0x758] ;  /* 0x0001d600ff1a7b82 */ /* 0x000ee20000000800 */
[----:B------:R-:W-:Y:S01]  /*6fb0*/  IMAD.IADD R5, R13, 0x1, R5 ;  /* 0x000000010d057824 */ /* 0x000fe200078e0205 */
[----:B0-----:R-:W-:Y:S01]  /*6fc0*/  ISETP.NE.U32.AND P0, PT, R28, RZ, PT ;  /* 0x000000ff1c00720c */ /* 0x001fe20003f05070 */
[----:B------:R-:W-:-:S03]  /*6fd0*/  IMAD.MOV.U32 R13, RZ, RZ, -0x1 ;  /* 0xffffffffff0d7424 */ /* 0x000fc600078e00ff */
        /* <DEDUP_REMOVED lines=25> */
.L_x_157:
[----:B-1----:R-:W-:Y:S01]  /*7170*/  SHF.R.U64 R6, R12, R25, R13 ;  /* 0x000000190c067219 */ /* 0x002fe2000000120d */
[----:B0-----:R-:W-:Y:S01]  /*7180*/  VIADD R13, R24, 0xffffffff ;  /* 0xffffffff180d7836 */ /* 0x001fe20000000000 */
[----:B------:R-:W-:Y:S01]  /*7190*/  SHF.L.U32 R9, R31, R26, RZ ;  /* 0x0000001a1f097219 */ /* 0x000fe200000006ff */
[----:B------:R-:W-:Y:S01]  /*71a0*/  @P3 IMAD R10, R11, R20, R8 ;  /* 0x000000140b0a3224 */ /* 0x000fe200078e0208 */
[----:B------:R-:W-:Y:S01]  /*71b0*/  LOP3.LUT R5, R22, R33, RZ, 0xc0, !PT ;  /* 0x0000002116057212 */ /* 0x000fe200078ec0ff */
[----:B------:R-:W-:Y:S01]  /*71c0*/  IMAD.MOV R12, RZ, RZ, -R6 ;  /* 0x000000ffff0c7224 */ /* 0x000fe200078e0a06 */
[----:B------:R-:W-:Y:S01]  /*71d0*/  LOP3.LUT R18, R18, R13, RZ, 0xc0, !PT ;  /* 0x0000000d12127212 */ /* 0x000fe200078ec0ff */
[----:B------:R-:W-:Y:S02]  /*71e0*/  IMAD.MOV.U32 R19, RZ, RZ, R21 ;  /* 0x000000ffff137224 */ /* 0x000fe400078e0015 */
[----:B------:R-:W-:Y:S02]  /*71f0*/  IMAD R9, R9, R6, R5 ;  /* 0x0000000609097224 */ /* 0x000fe400078e0205 */
[----:B--2---:R-:W-:-:S02]  /*7200*/  IMAD R5, R12, R27, R23 ;  /* 0x0000001b0c057224 */ /* 0x004fc400078e0217 */
[----:B---3--:R-:W-:Y:S02]  /*7210*/  IMAD R6, R9, R30, R10 ;  /* 0x0000001e09067224 */ /* 0x008fe400078e020a */
[----:B------:R-:W-:Y:S02]  /*7220*/  IMAD R9, R5, R24, R18 ;  /* 0x0000001805097224 */ /* 0x000fe400078e0212 */
[----:B------:R-:W-:-:S03]  /*7230*/  IMAD.MOV.U32 R12, RZ, RZ, 0x1 ;  /* 0x00000001ff0c7424 */ /* 0x000fc600078e00ff */
[----:B------:R-:W-:Y:S02]  /*7240*/  SEL R5, R9, R6, !P3 ;  /* 0x0000000609057207 */ /* 0x000fe40005800000 */
[----:B------:R-:W-:-:S07]  /*7250*/  SEL R6, R6, R9, !P3 ;  /* 0x0000000906067207 */ /* 0x000fce0005800000 */
.L_x_155:
[----:B------:R-:W-:-:S08]  /*7260*/  NOP ;  /* 0x0000000000007918 */ /* 0x000fd00000000000 */
[----:B------:R-:W0:-:S00]  /*7270*/  USETMAXREG.DEALLOC.CTAPOOL 0x28 ;  /* 0x00000028000079c8 */ /* 0x000e0000080e0500 */
[----:B0-----:R-:W-:-:S13]  /*7280*/  ISETP.NE.AND P0, PT, R7, RZ, PT ;  /* 0x000000ff0700720c */ /* 0x001fda0003f05270 */
[----:B------:R-:W-:Y:S05]  /*7290*/  @P0 EXIT ;  /* 0x000000000000094d */ /* 0x000fea0003800000 */
[----:B------:R-:W-:Y:S01]  /*72a0*/  LOP3.LUT P0, RZ, R12, 0xff, RZ, 0xc0, !PT ;  /* 0x000000ff0cff7812 */ /* 0x000fe2000780c0ff */
[----:B------:R-:W-:Y:S02]  /*72b0*/  IMAD.MOV.U32 R10, RZ, RZ, 0x1 ;  /* 0x00000001ff0a7424 */ /* 0x000fe400078e00ff */
[----:B------:R-:W-:-:S10]  /*72c0*/  IMAD.MOV.U32 R11, RZ, RZ, RZ ;  /* 0x000000ffff0b7224 */ /* 0x000fd400078e00ff */
[----:B------:R-:W-:Y:S05]  /*72d0*/  @!P0 BRA `(.L_x_158) ;  /* 0x0000000c00788947 */ /* 0x000fea0003800000 */
[----:B------:R-:W0:Y:S01]  /*72e0*/  LDC R7, c[0x0][0x28c] ;  /* 0x0000a300ff077b82 */ /* 0x000e220000000800 */
[----:B------:R-:W1:Y:S01]  /*72f0*/  S2R R17, SR_CgaCtaId ;  /* 0x0000000000117919 */ /* 0x000e620000008800 */
[----:B------:R-:W-:Y:S01]  /*7300*/  ULDC UR5, c[0x0][0x758] ;  /* 0x0001d60000057ab9 */ /* 0x000fe20000000800 */
[----:B------:R-:W-:Y:S01]  /*7310*/  UMOV UR7, 0xffffffff ;  /* 0xffffffff00077882 */ /* 0x000fe20000000000 */
[----:B------:R-:W-:Y:S01]  /*7320*/  ULDC UR6, c[0x0][0xc] ;  /* 0x0000030000067ab9 */ /* 0x000fe20000000800 */
[----:B------:R-:W-:Y:S01]  /*7330*/  USHF.L.U32 UR9, UR7, UR5, URZ ;  /* 0x0000000507097299 */ /* 0x000fe2000800063f */
[----:B------:R-:W-:Y:S01]  /*7340*/  BSSY B0, `(.L_x_158) ;  /* 0x00000d7000007945 */ /* 0x000fe20003800000 */
[----:B------:R-:W-:Y:S01]  /*7350*/  UMOV UR8, 0x1 ;  /* 0x0000000100087882 */ /* 0x000fe20000000000 */
[----:B------:R-:W-:Y:S01]  /*7360*/  ULDC UR7, c[0x0][0x10] ;  /* 0x0000040000077ab9 */ /* 0x000fe20000000800 */
[----:B------:R-:W-:Y:S01]  /*7370*/  USHF.L.U32 UR5, UR8, UR5, URZ ;  /* 0x0000000508057299 */ /* 0x000fe2000800063f */
[----:B------:R-:W-:Y:S01]  /*7380*/  IMAD.MOV.U32 R13, RZ, RZ, 0x1 ;  /* 0x00000001ff0d7424 */ /* 0x000fe200078e00ff */
[----:B------:R-:W-:Y:S01]  /*7390*/  UIMAD.WIDE.U32 UR6, UR6, UR7, URZ ;  /* 0x00000007060672a5 */ /* 0x000fe2000f8e003f */
[----:B------:R-:W-:Y:S01]  /*73a0*/  LOP3.LUT R12, R4, 0x2, RZ, 0xfc, !PT ;  /* 0x00000002040c7812 */ /* 0x000fe200078efcff */
[----:B------:R-:W-:Y:S01]  /*73b0*/  ULDC UR8, c[0x0][0x14] ;  /* 0x0000050000087ab9 */ /* 0x000fe20000000800 */
[----:B------:R-:W-:Y:S01]  /*73c0*/  IMAD.MOV.U32 R10, RZ, RZ, 0x1 ;  /* 0x00000001ff0a7424 */ /* 0x000fe200078e00ff */
[----:B------:R-:W-:Y:S01]  /*73d0*/  UIMAD.WIDE.U32 UR32, UR6, UR8, URZ ;  /* 0x00000008062072a5 */ /* 0x000fe2000f8e003f */
[----:B------:R-:W-:Y:S01]  /*73e0*/  IMAD.MOV.U32 R11, RZ, RZ, RZ ;  /* 0x000000ffff0b7224 */ /* 0x000fe200078e00ff */
[----:B------:R-:W-:Y:S01]  /*73f0*/  UIMAD UR7, UR7, UR8, URZ ;  /* 0x00000008070772a4 */ /* 0x000fe2000f8e023f */
[----:B------:R-:W-:Y:S01]  /*7400*/  ULDC UR4, c[0x0][0x700] ;  /* 0x0001c00000047ab9 */ /* 0x000fe20000000800 */
[----:B------:R-:W-:-:S02]  /*7410*/  ULOP3.LUT UR6, URZ, UR9, URZ, 0x33, !UPT ;  /* 0x000000093f067292 */ /* 0x000fc4000f8e333f */
[----:B------:R-:W-:Y:S01]  /*7420*/  UIADD3 UR4, UR4, -0x1, URZ ;  /* 0xffffffff04047890 */ /* 0x000fe2000fffe03f */
[----:B0-----:R-:W-:Y:S01]  /*7430*/  VIADD R7, R7, 0x3f ;  /* 0x0000003f07077836 */ /* 0x001fe20000000000 */
[----:B------:R-:W-:Y:S01]  /*7440*/  UIADD3 UR7, UR33, UR7, URZ ;  /* 0x0000000721077290 */ /* 0x000fe2000fffe03f */
[----:B------:R-:W-:-:S03]  /*7450*/  ULDC.64 UR34, c[0x0][0x198] ;  /* 0x0000660000227ab9 */ /* 0x000fc60000000a00 */
[----:B------:R-:W-:-:S04]  /*7460*/  SHF.R.S32.HI R8, RZ, 0x1f, R7 ;  /* 0x0000001fff087819 */ /* 0x000fc80000011407 */
[----:B------:R-:W-:Y:S01]  /*7470*/  LEA.HI R8, R8, R7, RZ, 0x6 ;  /* 0x0000000708087211 */ /* 0x000fe200078f30ff */
[C---:B-1----:R-:W-:Y:S02]  /*7480*/  IMAD.SHL.U32 R15, R17.reuse, 0x40, RZ ;  /* 0x00000040110f7824 */ /* 0x042fe400078e00ff */
[C---:B------:R-:W-:Y:S01]  /*7490*/  IMAD.SHL.U32 R16, R17.reuse, 0x800, RZ ;  /* 0x0000080011107824 */ /* 0x040fe200078e00ff */
[----:B------:R-:W-:Y:S01]  /*74a0*/  SHF.R.S32.HI R14, RZ, 0x6, R8 ;  /* 0x00000006ff0e7819 */ /* 0x000fe20000011408 */
[----:B------:R-:W-:Y:S01]  /*74b0*/  IMAD.SHL.U32 R17, R17, 0x200, RZ ;  /* 0x0000020011117824 */ /* 0x000fe200078e00ff */
[----:B------:R-:W-:Y:S02]  /*74c0*/  LOP3.LUT R15, R15, 0x40, RZ, 0xc0, !PT ;  /* 0x000000400f0f7812 */ /* 0x000fe400078ec0ff */
[----:B------:R-:W-:Y:S01]  /*74d0*/  LOP3.LUT R16, R16, 0x800, RZ, 0xc0, !PT ;  /* 0x0000080010107812 */ /* 0x000fe200078ec0ff */
[----:B------:R-:W-:Y:S01]  /*74e0*/  VIADD R18, R14, 0x1 ;  /* 0x000000010e127836 */ /* 0x000fe20000000000 */
[----:B------:R-:W-:-:S07]  /*74f0*/  LOP3.LUT R17, R17, 0x200, RZ, 0xc0, !PT ;  /* 0x0000020011117812 */ /* 0x000fce00078ec0ff */
.L_x_169:
[----:B------:R-:W-:-:S03]  /*7500*/  UMOV UR8, 0xffffffff ;  /* 0xffffffff00087882 */ /* 0x000fc60000000000 */
[----:B------:R-:W-:Y:S05]  /*7510*/  BRA.DIV UR8, `(.L_x_159) ;  /* 0x0000001208747947 */ /* 0x000fea000b800000 */
[----:B------:R-:W-:-:S13]  /*7520*/  ELECT P0, URZ, PT ;  /* 0x00000000003f782f */ /* 0x000fda0003800000 */
.L_x_185:
[----:B------:R-:W0:Y:S01]  /*7530*/  LDC R7, c[0x0][0x28c] ;  /* 0x0000a300ff077b82 */ /* 0x000e220000000800 */
[----:B------:R-:W-:Y:S01]  /*7540*/  BSSY B1, `(.L_x_160) ;  /* 0x0000046000017945 */ /* 0x000fe20003800000 */
[----:B0-----:R-:W-:-:S13]  /*7550*/  ISETP.LT.OR P0, PT, R7, 0x1, !P0 ;  /* 0x000000010700780c */ /* 0x001fda0004701670 */
[----:B------:R-:W-:Y:S05]  /*7560*/  @P0 BRA `(.L_x_161) ;  /* 0x00000004000c0947 */ /* 0x000fea0003800000 */
[----:B------:R-:W-:Y:S01]  /*7570*/  IMAD R20, R6, 0x80, R15 ;  /* 0x0000008006147824 */ /* 0x000fe200078e020f */
[----:B------:R-:W-:Y:S01]  /*7580*/  CS2R R24, SRZ ;  /* 0x0000000000187805 */ /* 0x000fe2000001ff00 */
[----:B------:R-:W-:Y:S02]  /*7590*/  IMAD.SHL.U32 R21, R5, 0x80, RZ ;  /* 0x0000008005157824 */ /* 0x000fe400078e00ff */
[----:B------:R-:W-:Y:S02]  /*75a0*/  IMAD.MOV.U32 R5, RZ, RZ, R18 ;  /* 0x000000ffff057224 */ /* 0x000fe400078e0012 */
[----:B------:R-:W-:Y:S02]  /*75b0*/  IMAD.MOV.U32 R6, RZ, RZ, R10 ;  /* 0x000000ffff067224 */ /* 0x000fe400078e000a */
[----:B------:R-:W-:Y:S02]  /*75c0*/  IMAD.MOV.U32 R7, RZ, RZ, R11 ;  /* 0x000000ffff077224 */ /* 0x000fe400078e000b */
[----:B------:R-:W-:-:S07]  /*75d0*/  IMAD.MOV.U32 R26, RZ, RZ, RZ ;  /* 0x000000ffff1a7224 */ /* 0x000fce00078e00ff */
.L_x_164:
[----:B------:R-:W0:Y:S01]  /*75e0*/  S2R R9, SR_CgaCtaId ;  /* 0x0000000000097919 */ /* 0x000e220000008800 */
[----:B------:R-:W-:Y:S02]  /*75f0*/  MOV R8, 0x400 ;  /* 0x0000040000087802 */ /* 0x000fe40000000f00 */
[----:B------:R-:W-:Y:S02]  /*7600*/  LOP3.LUT P1, RZ, R0, 0x7f, RZ, 0xc0, !PT ;  /* 0x0000007f00ff7812 */ /* 0x000fe4000782c0ff */
[----:B0-----:R-:W-:Y:S02]  /*7610*/  LEA R22, R9, R8, 0x18 ;  /* 0x0000000809167211 */ /* 0x001fe400078ec0ff */
[----:B------:R-:W-:-:S09]  /*7620*/  SHF.L.U32 R8, R6, 0x1f, RZ ;  /* 0x0000001f06087819 */ /* 0x000fd200000006ff */
[----:B------:R-:W0:Y:S01]  /*7630*/  @!P1 LDC R9, c[0x0][0x640] ;  /* 0x00019000ff099b82 */ /* 0x000e220000000800 */
[----:B------:R-:W-:-:S04]  /*7640*/  IMAD R23, R7, 0x8, R22 ;  /* 0x0000000807177824 */ /* 0x000fc800078e0216 */
[----:B------:R-:W1:Y:S02]  /*7650*/  SYNCS.PHASECHK.TRANS64.TRYWAIT P0, [R23+URZ+0x48], R8 ;  /* 0x00004808170075a7 */ /* 0x000e64000800017f */
[----:B-1----:R-:W-:Y:S05]  /*7660*/  @!P0 BRA `(.L_x_162) ;  /* 0x0000001000408947 */ /* 0x002fea0003800000 */
.L_x_186:
[----:B-1----:R-:W-:Y:S01]  /*7670*/  PRMT R8, R12, 0x9910, RZ ;  /* 0x000099100c087816 */ /* 0x002fe200000000ff */
[----:B0-----:R0:W-:Y:S03]  /*7680*/  @!P1 SYNCS.ARRIVE.TRANS64 RZ, [R23+URZ], R9 ;  /* 0x0000000917ff99a7 */ /* 0x0011e6000800003f */
[----:B------:R-:W-:-:S13]  /*7690*/  ISETP.NE.AND P0, PT, R8, 0x2, PT ;  /* 0x000000020800780c */ /* 0x000fda0003f05270 */
[----:B0-----:R-:W-:Y:S05]  /*76a0*/  @P0 BRA `(.L_x_163) ;  /* 0x0000000000040947 */ /* 0x001fea0003800000 */
[----:B------:R-:W-:Y:S01]  /*76b0*/  BPT.TRAP 0x1 ;  /* 0x000000040000795c */ /* 0x000fe20000300000 */
.L_x_163:
[C---:B------:R-:W-:Y:S01]  /*76c0*/  IMAD R8, R7.reuse, 0x1000, R16 ;  /* 0x0000100007087824 */ /* 0x040fe200078e0210 */
[----:B------:R-:W-:Y:S01]  /*76d0*/  R2UR UR9, R22 ;  /* 0x00000000160972ca */ /* 0x000fe200000e0000 */
[--C-:B------:R-:W-:Y:S01]  /*76e0*/  IMAD R9, R7, 0x4000, R22.reuse ;  /* 0x0000400007097824 */ /* 0x100fe200078e0216 */
[----:B------:R-:W-:Y:S01]  /*76f0*/  R2UR UR25, R23 ;  /* 0x00000000171972ca */ /* 0x000fe200000e0000 */
[----:B------:R-:W-:Y:S01]  /*7700*/  IMAD R8, R8, 0x2, R22 ;  /* 0x0000000208087824 */ /* 0x000fe200078e0216 */
[----:B------:R-:W-:Y:S01]  /*7710*/  R2UR UR28, R19 ;  /* 0x00000000131c72ca */ /* 0x000fe200000e0000 */
[----:B------:R-:W-:Y:S01]  /*7720*/  VIADD R5, R5, 0xffffffff ;  /* 0xffffffff05057836 */ /* 0x000fe20000000000 */
[----:B------:R-:W-:Y:S01]  /*7730*/  R2UR UR8, R9 ;  /* 0x00000000090872ca */ /* 0x000fe200000e0000 */
[----:B------:R-:W-:Y:S01]  /*7740*/  UIADD3 UR14, UP0, UR34, 0xf0, URZ ;  /* 0x000000f0220e7890 */ /* 0x000fe2000ff1e03f */
[----:B------:R-:W-:Y:S01]  /*7750*/  R2UR UR24, R8 ;  /* 0x00000000081872ca */ /* 0x000fe200000e0000 */
[----:B------:R-:W-:Y:S01]  /*7760*/  IMAD R8, R7, 0x400, R17 ;  /* 0x0000040007087824 */ /* 0x000fe200078e0211 */
[----:B------:R-:W-:Y:S01]  /*7770*/  R2UR UR27, R20 ;  /* 0x00000000141b72ca */ /* 0x000fe200000e0000 */
[----:B------:R-:W-:Y:S01]  /*7780*/  UIADD3 UR22, UP1, UR34, 0x1f0, URZ ;  /* 0x000001f022167890 */ /* 0x000fe2000ff3e03f */
[----:B------:R-:W-:Y:S01]  /*7790*/  R2UR UR26, R25 ;  /* 0x00000000191a72ca */ /* 0x000fe200000e0000 */
[----:B------:R-:W-:Y:S01]  /*77a0*/  UIADD3 UR36, UP2, UR34, 0x2f0, URZ ;  /* 0x000002f022247890 */ /* 0x000fe2000ff5e03f */
[----:B------:R-:W-:Y:S01]  /*77b0*/  R2UR UR16, R8 ;  /* 0x00000000081072ca */ /* 0x000fe200000e0000 */
[----:B------:R-:W-:Y:S01]  /*77c0*/  UIADD3.X UR15, URZ, UR35, URZ, UP0, !UPT ;  /* 0x000000233f0f7290 */ /* 0x000fe200087fe43f */
[----:B------:R-:W-:Y:S01]  /*77d0*/  R2UR UR19, R26 ;  /* 0x000000001a1372ca */ /* 0x000fe200000e0000 */
[----:B------:R-:W-:Y:S01]  /*77e0*/  UIADD3.X UR23, URZ, UR35, URZ, UP1, !UPT ;  /* 0x000000233f177290 */ /* 0x000fe20008ffe43f */
[----:B------:R-:W-:Y:S01]  /*77f0*/  R2UR UR10, R24 ;  /* 0x00000000180a72ca */ /* 0x000fe200000e0000 */
[----:B------:R-:W-:Y:S01]  /*7800*/  VIADD R7, R7, 0x1 ;  /* 0x0000000107077836 */ /* 0x000fe20000000000 */
[----:B------:R-:W-:Y:S01]  /*7810*/  R2UR UR11, R21 ;  /* 0x00000000150b72ca */ /* 0x000fe200000e0000 */
[----:B------:R-:W-:Y:S01]  /*7820*/  UIADD3 UR24, UR24, 0x180, URZ ;  /* 0x0000018018187890 */ /* 0x000fe2000fffe03f */
[----:B------:R-:W-:Y:S01]  /*7830*/  ISETP.GT.AND P1, PT, R5, 0x1, PT ;  /* 0x000000010500780c */ /* 0x000fe20003f24270 */
[----:B------:R-:W-:Y:S01]  /*7840*/  UIADD3.X UR37, URZ, UR35, URZ, UP2, !UPT ;  /* 0x000000233f257290 */ /* 0x000fe200097fe43f */
[----:B------:R-:W-:Y:S01]  /*7850*/  ISETP.NE.AND P0, PT, R7, 0x9, PT ;  /* 0x000000090700780c */ /* 0x000fe20003f05270 */
[----:B------:R-:W-:Y:S01]  /*7860*/  UIADD3 UR8, UR8, 0x12180, URZ ;  /* 0x0001218008087890 */ /* 0x000fe2000fffe03f */
[----:B------:R-:W-:Y:S01]  /*7870*/  VIADD R26, R26, 0x1 ;  /* 0x000000011a1a7836 */ /* 0x000fe20000000000 */
[----:B------:R-:W-:Y:S01]  /*7880*/  UIADD3 UR16, UR9, 0x36180, UR16 ;  /* 0x0003618009107890 */ /* 0x000fe2000fffe010 */
[----:B------:R-:W-:Y:S01]  /*7890*/  SEL R9, RZ, 0x1, P0 ;  /* 0x00000001ff097807 */ /* 0x000fe20000000000 */
[----:B------:R-:W-:Y:S01]  /*78a0*/  UMOV UR13, 0x30000 ;  /* 0x00030000000d7882 */ /* 0x000fe20000000000 */
[----:B------:R-:W-:Y:S01]  /*78b0*/  UMOV UR30, 0x0 ;  /* 0x00000000001e7882 */ /* 0x000fe20000000000 */
[----:B------:R-:W-:Y:S01]  /*78c0*/  UMOV UR31, 0x10000000 ;  /* 0x10000000001f7882 */ /* 0x000fe20000000000 */
[----:B------:R-:W-:Y:S01]  /*78d0*/  UMOV UR17, UR25 ;  /* 0x0000001900117c82 */ /* 0x000fe20008000000 */
[----:B------:R-:W-:Y:S01]  /*78e0*/  UMOV UR20, UR28 ;  /* 0x0000001c00147c82 */ /* 0x000fe20008000000 */
[----:B------:R-:W-:Y:S01]  /*78f0*/  UMOV UR18, UR27 ;  /* 0x0000001b00127c82 */ /* 0x000fe20008000000 */
[----:B------:R0:W-:Y:S01]  /*7900*/  UTMALDG.3D.MULTICAST [UR24], [UR14], UR13, desc[UR30] ;  /* 0x00001e180e0073b4 */ /* 0x0001e2000801180d */
[----:B------:R-:W-:Y:S01]  /*7910*/  UMOV UR9, UR25 ;  /* 0x0000001900097c82 */ /* 0x000fe20008000000 */
[----:B------:R-:W-:Y:S01]  /*7920*/  UMOV UR12, UR28 ;  /* 0x0000001c000c7c82 */ /* 0x000fe20008000000 */
[----:B------:R-:W-:Y:S01]  /*7930*/  LOP3.LUT R6, R6, R9, RZ, 0x3c, !PT ;  /* 0x0000000906067212 */ /* 0x000fe200078e3cff */
[----:B------:R-:W-:Y:S01]  /*7940*/  VIADD R25, R25, 0x20 ;  /* 0x0000002019197836 */ /* 0x000fe20000000000 */
[----:B------:R-:W-:Y:S01]  /*7950*/  SEL R7, R7, RZ, P0 ;  /* 0x000000ff07077207 */ /* 0x000fe20000000000 */
[----:B------:R-:W-:Y:S01]  /*7960*/  VIADD R24, R24, 0x40 ;  /* 0x0000004018187836 */ /* 0x000fe20000000000 */
[----:B------:R0:W-:Y:S01]  /*7970*/  UTMALDG.3D.MULTICAST [UR16], [UR22], UR13, desc[UR30] ;  /* 0x00001e10160073b4 */ /* 0x0001e2000801180d */
[----:B------:R0:W-:Y:S02]  /*7980*/  UTMALDG.3D [UR8], [UR36], desc[UR30] ;  /* 0x00001e08240075b4 */ /* 0x0001e40008011000 */
[----:B0-----:R-:W-:Y:S05]  /*7990*/  @P1 BRA `(.L_x_164) ;  /* 0xfffffffc00101947 */ /* 0x001fea000383ffff */
.L_x_161:
[----:B------:R-:W-:Y:S05]  /*79a0*/  BSYNC B1 ;  /* 0x0000000000017941 */ /* 0x000fea0003800000 */
.L_x_160:
[----:B------:R-:W-:Y:S01]  /*79b0*/  LOP3.LUT P1, RZ, R13, 0xff, RZ, 0xc0, !PT ;  /* 0x000000ff0dff7812 */ /* 0x000fe2000782c0ff */
[C---:B------:R-:W-:Y:S01]  /*79c0*/  IMAD.IADD R8, R14.reuse, 0x1, R11 ;  /* 0x000000010e087824 */ /* 0x040fe200078e020b */
[----:B------:R-:W-:Y:S01]  /*79d0*/  ULDC.64 UR8, c[0x0][0x750] ;  /* 0x0001d40000087ab9 */ /* 0x000fe20000000a00 */
[----:B------:R-:W-:Y:S01]  /*79e0*/  ISETP.GE.U32.AND P2, PT, R14, 0x9, PT ;  /* 0x000000090e00780c */ /* 0x000fe20003f46070 */
[----:B------:R-:W-:Y:S01]  /*79f0*/  BSSY B1, `(.L_x_165) ;  /* 0x0000069000017945 */ /* 0x000fe20003800000 */
[----:B------:R-:W-:Y:S01]  /*7a00*/  IMAD.MOV.U32 R19, RZ, RZ, -0x1 ;  /* 0xffffffffff137424 */ /* 0x000fe200078e00ff */
[----:B------:R-:W-:Y:S02]  /*7a10*/  ISETP.GT.U32.AND P0, PT, R8, 0x8, PT ;  /* 0x000000080800780c */ /* 0x000fe40003f04070 */
[----:B------:R-:W-:Y:S02]  /*7a20*/  PRMT R13, RZ, 0x7610, R13 ;  /* 0x00007610ff0d7816 */ /* 0x000fe4000000000d */
[----:B------:R-:W-:-:S03]  /*7a30*/  ISETP.LT.U32.AND P0, PT, R14, 0x9, P0 ;  /* 0x000000090e00780c */ /* 0x000fc60000701070 */
[----:B------:R-:W0:Y:S01]  /*7a40*/  @P1 S2R R6, SR_CgaCtaId ;  /* 0x0000000000061919 */ /* 0x000e220000008800 */
[----:B------:R-:W-:-:S04]  /*7a50*/  @P1 MOV R5, 0x400 ;  /* 0x0000040000051802 */ /* 0x000fc80000000f00 */
[----:B0-----:R-:W-:Y:S01]  /*7a60*/  @P1 LEA R5, R6, R5, 0x18 ;  /* 0x0000000506051211 */ /* 0x001fe200078ec0ff */
[----:B------:R-:W-:-:S03]  /*7a70*/  IMAD.WIDE.U32 R6, R8, 0x38e38e39, RZ ;  /* 0x38e38e3908067825 */ /* 0x000fc600078e00ff */
[----:B------:R0:W-:Y:S01]  /*7a80*/  @P1 SYNCS.ARRIVE.TRANS64.A1T0 RZ, [R5+URZ+0xa8], RZ ;  /* 0x0000a8ff05ff19a7 */ /* 0x0001e2000810003f */
[----:B------:R-:W-:Y:S01]  /*7a90*/  IADD3 R2, P1, R2, UR32, RZ ;  /* 0x0000002002027c10 */ /* 0x000fe2000ff3e0ff */
[----:B------:R-:W-:Y:S01]  /*7aa0*/  IMAD.MOV.U32 R6, RZ, RZ, -0x1 ;  /* 0xffffffffff067424 */ /* 0x000fe200078e00ff */
[----:B------:R-:W-:Y:S02]  /*7ab0*/  SHF.R.U32.HI R7, RZ, 0x1, R7 ;  /* 0x00000001ff077819 */ /* 0x000fe40000011607 */
[----:B------:R-:W-:Y:S02]  /*7ac0*/  IADD3.X R3, R3, UR7, RZ, P1, !PT ;  /* 0x0000000703037c10 */ /* 0x000fe40008ffe4ff */
[----:B0-----:R-:W-:Y:S01]  /*7ad0*/  SEL R5, RZ, 0x1, !P0 ;  /* 0x00000001ff057807 */ /* 0x001fe20004000000 */
[----:B------:R-:W-:Y:S01]  /*7ae0*/  IMAD R11, R7, -0x9, R8 ;  /* 0xfffffff7070b7824 */ /* 0x000fe200078e0208 */
[----:B------:R-:W-:Y:S02]  /*7af0*/  ISETP.GE.U32.AND P0, PT, R2, UR8, PT ;  /* 0x0000000802007c0c */ /* 0x000fe4000bf06070 */
[----:B------:R-:W-:Y:S01]  /*7b00*/  LOP3.LUT R10, R10, R5, RZ, 0x3c, !PT ;  /* 0x000000050a0a7212 */ /* 0x000fe200078e3cff */
[----:B------:R-:W-:Y:S01]  /*7b10*/  IMAD.MOV.U32 R5, RZ, RZ, -0x1 ;  /* 0xffffffffff057424 */ /* 0x000fe200078e00ff */
[----:B------:R-:W-:-:S02]  /*7b20*/  ISETP.GE.U32.AND.EX P0, PT, R3, UR9, PT, P0 ;  /* 0x0000000903007c0c */ /* 0x000fc4000bf06100 */
[--C-:B------:R-:W-:Y:S02]  /*7b30*/  @P2 LOP3.LUT R10, R10, 0x1, R7.reuse, 0x78, !PT ;  /* 0x000000010a0a2812 */ /* 0x100fe400078e7807 */
[----:B------:R-:W-:-:S09]  /*7b40*/  PRMT R7, RZ, 0x7610, R7 ;  /* 0x00007610ff077816 */ /* 0x000fd20000000007 */
[----:B------:R-:W-:Y:S05]  /*7b50*/  @P0 BRA `(.L_x_166) ;  /* 0x0000000400480947 */ /* 0x000fea0003800000 */
[----:B------:R-:W0:Y:S01]  /*7b60*/  S2R R5, SR_CTAID.X ;  /* 0x0000000000057919 */ /* 0x000e220000002500 */
[----:B------:R-:W-:Y:S01]  /*7b70*/  ULDC UR8, c[0x0][0x150] ;  /* 0x0000540000087ab9 */ /* 0x000fe20000000800 */
[----:B------:R-:W1:Y:S01]  /*7b80*/  LDC R8, c[0x0][0x144] ;  /* 0x00005100ff087b82 */ /* 0x000e620000000800 */
[----:B------:R-:W-:Y:S01]  /*7b90*/  ULDC UR11, c[0x0][0x730] ;  /* 0x0001cc00000b7ab9 */ /* 0x000fe20000000800 */
[----:B------:R-:W2:Y:S01]  /*7ba0*/  S2R R21, SR_CTAID.Y ;  /* 0x0000000000157919 */ /* 0x000ea20000002600 */
[----:B------:R-:W-:-:S05]  /*7bb0*/  ULDC UR12, c[0x0][0x154] ;  /* 0x00005500000c7ab9 */ /* 0x000fca0000000800 */
[----:B------:R-:W3:Y:S01]  /*7bc0*/  LDC R20, c[0x0][0x148] ;  /* 0x00005200ff147b82 */ /* 0x000ee20000000800 */
[----:B0-----:R-:W-:Y:S02]  /*7bd0*/  I2FP.F32.U32 R6, R5 ;  /* 0x0000000500067245 */ /* 0x001fe40000201000 */
[----:B--2---:R-:W-:-:S03]  /*7be0*/  I2FP.F32.U32 R22, R21 ;  /* 0x0000001500167245 */ /* 0x004fc60000201000 */
[----:B------:R-:W-:Y:S01]  /*7bf0*/  FMUL R7, R6, UR8 ;  /* 0x0000000806077c20 */ /* 0x000fe20008400000 */
[----:B------:R-:W-:Y:S02]  /*7c00*/  ULDC.64 UR8, c[0x0][0x728] ;  /* 0x0001ca0000087ab9 */ /* 0x000fe40000000a00 */
[----:B------:R-:W-:-:S03]  /*7c10*/  ISETP.NE.U32.AND P0, PT, RZ, UR8, PT ;  /* 0x00000008ff007c0c */ /* 0x000fc6000bf05070 */
[----:B------:R-:W0:Y:S01]  /*7c20*/  F2I.U32.TRUNC.NTZ R7, R7 ;  /* 0x0000000700077305 */ /* 0x000e22000020f000 */
[----:B------:R-:W-:Y:S01]  /*7c30*/  ISETP.NE.AND.EX P0, PT, RZ, UR9, PT, P0 ;  /* 0x00000009ff007c0c */ /* 0x000fe2000bf05300 */
[----:B0-----:R-:W-:Y:S02]  /*7c40*/  IMAD.MOV R6, RZ, RZ, -R7 ;  /* 0x000000ffff067224 */ /* 0x001fe400078e0a07 */
[----:B------:R-:W-:Y:S02]  /*7c50*/  IMAD.MOV.U32 R7, RZ, RZ, R3 ;  /* 0x000000ffff077224 */ /* 0x000fe400078e0003 */
[----:B-1----:R-:W-:Y:S02]  /*7c60*/  IMAD R5, R8, R6, R5 ;  /* 0x0000000608057224 */ /* 0x002fe400078e0205 */
[----:B------:R-:W-:-:S06]  /*7c70*/  IMAD.MOV.U32 R6, RZ, RZ, R2 ;  /* 0x000000ffff067224 */ /* 0x000fcc00078e0002 */
[----:B---3--:R-:W-:Y:S05]  /*7c80*/  @!P0 BRA `(.L_x_167) ;  /* 0x0000000000288947 */ /* 0x008fea0003800000 */
[----:B------:R-:W-:Y:S02]  /*7c90*/  ULDC UR10, c[0x0][0x734] ;  /* 0x0001cd00000a7ab9 */ /* 0x000fe40000000800 */
[----:B------:R-:W-:-:S05]  /*7ca0*/  IADD3 R7, P0, R2, UR10, RZ ;  /* 0x0000000a02077c10 */ /* 0x000fca000ff1e0ff */
[----:B------:R-:W-:-:S04]  /*7cb0*/  IMAD.X R19, RZ, RZ, R3, P0 ;  /* 0x000000ffff137224 */ /* 0x000fc800000e0603 */
[----:B------:R-:W-:-:S04]  /*7cc0*/  IMAD.WIDE.U32 R8, R19, UR8, RZ ;  /* 0x0000000813087c25 */ /* 0x000fc8000f8e00ff */
[----:B------:R-:W-:-:S04]  /*7cd0*/  IMAD.WIDE.U32 R8, P0, R7, UR9, R8 ;  /* 0x0000000907087c25 */ /* 0x000fc8000f800008 */
[----:B------:R-:W-:-:S04]  /*7ce0*/  IMAD.WIDE.U32 R6, R7, UR8, RZ ;  /* 0x0000000807067c25 */ /* 0x000fc8000f8e00ff */
[----:B------:R-:W-:Y:S01]  /*7cf0*/  IMAD.MOV.U32 R6, RZ, RZ, R9 ;  /* 0x000000ffff067224 */ /* 0x000fe200078e0009 */
[----:B------:R-:W-:Y:S01]  /*7d00*/  IADD3 RZ, P1, R7, R8, RZ ;  /* 0x0000000807ff7210 */ /* 0x000fe20007f3e0ff */
[----:B------:R-:W-:-:S04]  /*7d10*/  IMAD.X R7, RZ, RZ, RZ, P0 ;  /* 0x000000ffff077224 */ /* 0x000fc800000e06ff */
[----:B------:R-:W-:-:S08]  /*7d20*/  IMAD.WIDE.U32.X R6, R19, UR9, R6, P1 ;  /* 0x0000000913067c25 */ /* 0x000fd000088e0406 */
.L_x_167:
[--C-:B------:R-:W-:Y:S01]  /*7d30*/  SHF.R.U64 R19, R6, UR11, R7.reuse ;  /* 0x0000000b06137c19 */ /* 0x100fe20008001207 */
[----:B------:R-:W-:Y:S01]  /*7d40*/  FMUL R22, R22, UR12 ;  /* 0x0000000c16167c20 */ /* 0x000fe20008400000 */
[----:B------:R-:W-:Y:S01]  /*7d50*/  SHF.R.U32.HI R6, RZ, UR11, R7 ;  /* 0x0000000bff067c19 */ /* 0x000fe20008011607 */
[----:B------:R-:W-:Y:S01]  /*7d60*/  ULDC.64 UR8, c[0x0][0x720] ;  /* 0x0001c80000087ab9 */ /* 0x000fe20000000a00 */
[----:B------:R-:W-:Y:S01]  /*7d70*/  IADD3 R7, P0, RZ, -R19, RZ ;  /* 0x80000013ff077210 */ /* 0x000fe20007f1e0ff */
[----:B------:R-:W-:Y:S02]  /*7d80*/  ULDC.64 UR10, c[0x0][0x740] ;  /* 0x0001d000000a7ab9 */ /* 0x000fe40000000a00 */
[----:B------:R-:W0:Y:S02]  /*7d90*/  F2I.U32.TRUNC.NTZ R22, R22 ;  /* 0x0000001600167305 */ /* 0x000e24000020f000 */
[----:B------:R-:W-:Y:S01]  /*7da0*/  IMAD.X R6, RZ, RZ, ~R6, P0 ;  /* 0x000000ffff067224 */ /* 0x000fe200000e0e06 */
[----:B------:R-:W-:-:S03]  /*7db0*/  ISETP.NE.U32.AND P0, PT, RZ, UR10, PT ;  /* 0x0000000aff007c0c */ /* 0x000fc6000bf05070 */
[----:B------:R-:W-:Y:S01]  /*7dc0*/  IMAD R6, R6, UR8, RZ ;  /* 0x0000000806067c24 */ /* 0x000fe2000f8e02ff */
[----:B------:R-:W-:-:S03]  /*7dd0*/  ISETP.NE.AND.EX P0, PT, RZ, UR11, PT, P0 ;  /* 0x0000000bff007c0c */ /* 0x000fc6000bf05300 */
[C---:B------:R-:W-:Y:S02]  /*7de0*/  IMAD R9, R7.reuse, UR9, R6 ;  /* 0x0000000907097c24 */ /* 0x040fe4000f8e0206 */
[----:B------:R-:W-:Y:S01]  /*7df0*/  IMAD.WIDE.U32 R6, R7, UR8, R2 ;  /* 0x0000000807067c25 */ /* 0x000fe2000f8e0002 */
[----:B------:R-:W-:-:S03]  /*7e00*/  ULDC UR8, c[0x0][0x718] ;  /* 0x0001c60000087ab9 */ /* 0x000fc60000000800 */
[----:B0-----:R-:W-:Y:S02]  /*7e10*/  IMAD.MOV R8, RZ, RZ, -R22 ;  /* 0x000000ffff087224 */ /* 0x001fe400078e0a16 */
[----:B------:R-:W-:Y:S02]  /*7e20*/  IMAD.IADD R7, R7, 0x1, R9 ;  /* 0x0000000107077824 */ /* 0x000fe400078e0209 */
[----:B------:R-:W-:-:S03]  /*7e30*/  @P3 IMAD R5, R20, R8, R21 ;  /* 0x0000000814053224 */ /* 0x000fc600078e0215 */
[--C-:B------:R-:W-:Y:S02]  /*7e40*/  SHF.R.U64 R20, R6, UR8, R7.reuse ;  /* 0x0000000806147c19 */ /* 0x100fe40008001207 */
[----:B------:R-:W-:Y:S01]  /*7e50*/  SHF.R.U32.HI R7, RZ, UR8, R7 ;  /* 0x00000008ff077c19 */ /* 0x000fe20008011607 */
[----:B------:R-:W-:-:S03]  /*7e60*/  ULDC UR8, c[0x0][0x708] ;  /* 0x0001c20000087ab9 */ /* 0x000fc60000000800 */
[--C-:B------:R-:W-:Y:S02]  /*7e70*/  SHF.R.U64 R22, R20, UR8, R7.reuse ;  /* 0x0000000814167c19 */ /* 0x100fe40008001207 */
[----:B------:R-:W-:Y:S01]  /*7e80*/  SHF.R.U32.HI R7, RZ, UR8, R7 ;  /* 0x00000008ff077c19 */ /* 0x000fe20008011607 */
[----:B------:R-:W-:-:S03]  /*7e90*/  ULDC UR8, c[0x0][0x758] ;  /* 0x0001d60000087ab9 */ /* 0x000fc60000000800 */
[--C-:B------:R-:W-:Y:S02]  /*7ea0*/  SHF.R.U64 R21, R22, UR8, R7.reuse ;  /* 0x0000000816157c19 */ /* 0x100fe40008001207 */
[----:B------:R-:W-:-:S03]  /*7eb0*/  SHF.R.U32.HI R23, RZ, UR8, R7 ;  /* 0x00000008ff177c19 */ /* 0x000fc60008011607 */
[----:B------:R-:W-:Y:S02]  /*7ec0*/  IMAD.MOV.U32 R6, RZ, RZ, R21 ;  /* 0x000000ffff067224 */ /* 0x000fe400078e0015 */
[----:B------:R-:W-:Y:S01]  /*7ed0*/  IMAD.MOV.U32 R7, RZ, RZ, R23 ;  /* 0x000000ffff077224 */ /* 0x000fe200078e0017 */
[----:B------:R-:W-:Y:S06]  /*7ee0*/  @!P0 BRA `(.L_x_168) ;  /* 0x0000000000288947 */ /* 0x000fec0003800000 */
        /* <DEDUP_REMOVED lines=10> */
.L_x_168:
[----:B------:R-:W-:Y:S01]  /*7f90*/  ULDC UR8, c[0x0][0x748] ;  /* 0x0001d20000087ab9 */ /* 0x000fe20000000800 */
[----:B------:R-:W-:Y:S01]  /*7fa0*/  LOP3.LUT R20, R20, UR4, RZ, 0xc0, !PT ;  /* 0x0000000414147c12 */ /* 0x000fe2000f8ec0ff */
[----:B------:R-:W-:Y:S01]  /*7fb0*/  ULDC UR9, c[0x0][0x710] ;  /* 0x0001c40000097ab9 */ /* 0x000fe20000000800 */
[----:B------:R-:W-:Y:S01]  /*7fc0*/  SHF.R.U64 R7, R6, UR8, R7 ;  /* 0x0000000806077c19 */ /* 0x000fe20008001207 */
[----:B------:R-:W-:Y:S01]  /*7fd0*/  ULDC UR8, c[0x0][0x738] ;  /* 0x0001ce0000087ab9 */ /* 0x000fe20000000800 */
[----:B------:R-:W-:-:S03]  /*7fe0*/  LOP3.LUT R6, R22, UR6, RZ, 0xc0, !PT ;  /* 0x0000000616067c12 */ /* 0x000fc6000f8ec0ff */
[----:B------:R-:W-:Y:S02]  /*7ff0*/  IMAD.MOV R8, RZ, RZ, -R7 ;  /* 0x000000ffff087224 */ /* 0x000fe400078e0a07 */
[----:B------:R-:W-:Y:S02]  /*8000*/  IMAD R6, R7, UR5, R6 ;  /* 0x0000000507067c24 */ /* 0x000fe4000f8e0206 */
[----:B------:R-:W-:Y:S01]  /*8010*/  IMAD R21, R8, UR8, R21 ;  /* 0x0000000808157c24 */ /* 0x000fe2000f8e0215 */
[----:B------:R-:W-:Y:S01]  /*8020*/  ULDC UR8, c[0x0][0x700] ;  /* 0x0001c00000087ab9 */ /* 0x000fe20000000800 */
[----:B------:R-:W-:Y:S02]  /*8030*/  IMAD R6, R6, UR9, R5 ;  /* 0x0000000906067c24 */ /* 0x000fe4000f8e0205 */
[----:B------:R-:W-:Y:S02]  /*8040*/  IMAD R21, R21, UR8, R20 ;  /* 0x0000000815157c24 */ /* 0x000fe4000f8e0214 */
[----:B------:R-:W-:-:S03]  /*8050*/  IMAD.MOV.U32 R7, RZ, RZ, 0x1 ;  /* 0x00000001ff077424 */ /* 0x000fc600078e00ff */
[----:B------:R-:W-:Y:S02]  /*8060*/  SEL R5, R21, R6, !P3 ;  /* 0x0000000615057207 */ /* 0x000fe40005800000 */
[----:B------:R-:W-:-:S07]  /*8070*/  SEL R6, R6, R21, !P3 ;  /* 0x0000001506067207 */ /* 0x000fce0005800000 */
.L_x_166:
[----:B------:R-:W-:Y:S05]  /*8080*/  BSYNC B1 ;  /* 0x0000000000017941 */ /* 0x000fea0003800000 */
.L_x_165:
[----:B------:R-:W-:-:S13]  /*8090*/  LOP3.LUT P0, RZ, R7, 0xff, RZ, 0xc0, !PT ;  /* 0x000000ff07ff7812 */ /* 0x000fda000780c0ff */
[----:B------:R-:W-:Y:S05]  /*80a0*/  @P0 BRA `(.L_x_169) ;  /* 0xfffffff400140947 */ /* 0x000fea000383ffff */
[----:B------:R-:W-:Y:S05]  /*80b0*/  BSYNC B0 ;  /* 0x0000000000007941 */ /* 0x000fea0003800000 */
.L_x_158:
[----:B------:R-:W-:-:S03]  /*80c0*/  UMOV UR8, 0xffffffff ;  /* 0xffffffff00087882 */ /* 0x000fc60000000000 */
[----:B------:R-:W-:Y:S05]  /*80d0*/  BRA.DIV UR8, `(.L_x_170) ;  /* 0x0000000608b87947 */ /* 0x000fea000b800000 */
[----:B------:R-:W-:-:S13]  /*80e0*/  ELECT P0, URZ, PT ;  /* 0x00000000003f782f */ /* 0x000fda0003800000 */
.L_x_189:
[----:B------:R-:W-:Y:S04]  /*80f0*/  BSSY B0, `(.L_x_171) ;  /* 0x0000058000007945 */ /* 0x000fe80003800000 */
[----:B------:R-:W-:Y:S05]  /*8100*/  @!P0 BRA `(.L_x_172) ;  /* 0x0000000400588947 */ /* 0x000fea0003800000 */
[----:B------:R-:W-:-:S04]  /*8110*/  LOP3.LUT R4, R4, 0x2, RZ, 0xfc, !PT ;  /* 0x0000000204047812 */ /* 0x000fc800078efcff */
[----:B------:R-:W-:-:S13]  /*8120*/  ISETP.NE.AND P0, PT, R4, 0x3, PT ;  /* 0x000000030400780c */ /* 0x000fda0003f05270 */
[----:B------:R-:W-:Y:S05]  /*8130*/  @!P0 BRA `(.L_x_173) ;  /* 0x0000000000048947 */ /* 0x000fea0003800000 */
[----:B------:R-:W-:Y:S01]  /*8140*/  BPT.TRAP 0x1 ;  /* 0x000000040000795c */ /* 0x000fe20000300000 */
.L_x_173:
[----:B------:R-:W0:Y:S01]  /*8150*/  S2R R3, SR_CgaCtaId ;  /* 0x0000000000037919 */ /* 0x000e220000008800 */
[----:B------:R-:W-:Y:S02]  /*8160*/  MOV R0, 0x400 ;  /* 0x0000040000007802 */ /* 0x000fe40000000f00 */
[----:B------:R-:W-:Y:S02]  /*8170*/  SHF.L.U32 R2, R10, 0x1f, RZ ;  /* 0x0000001f0a027819 */ /* 0x000fe400000006ff */
[----:B0-----:R-:W-:-:S05]  /*8180*/  LEA R0, R3, R0, 0x18 ;  /* 0x0000000003007211 */ /* 0x001fca00078ec0ff */
[----:B------:R-:W-:-:S04]  /*8190*/  VIADD R0, R0, 0x48 ;  /* 0x0000004800007836 */ /* 0x000fc80000000000 */
[C---:B------:R-:W-:Y:S02]  /*81a0*/  IMAD R5, R11.reuse, 0x8, R0 ;  /* 0x000000080b057824 */ /* 0x040fe400078e0200 */
[----:B------:R-:W-:Y:S02]  /*81b0*/  VIADD R11, R11, 0x1 ;  /* 0x000000010b0b7836 */ /* 0x000fe40000000000 */
[----:B------:R-:W0:Y:S03]  /*81c0*/  SYNCS.PHASECHK.TRANS64.TRYWAIT P0, [R5+URZ], R2 ;  /* 0x00000002050075a7 */ /* 0x000e26000800017f */
[----:B------:R-:W-:-:S04]  /*81d0*/  ISETP.NE.AND P1, PT, R11, 0x9, PT ;  /* 0x000000090b00780c */ /* 0x000fc80003f25270 */
[----:B------:R-:W-:Y:S02]  /*81e0*/  SEL R3, RZ, 0x1, P1 ;  /* 0x00000001ff037807 */ /* 0x000fe40000800000 */
[----:B------:R-:W-:Y:S02]  /*81f0*/  SEL R11, R11, RZ, P1 ;  /* 0x000000ff0b0b7207 */ /* 0x000fe40000800000 */
[----:B------:R-:W-:-:S03]  /*8200*/  LOP3.LUT R10, R10, R3, RZ, 0x3c, !PT ;  /* 0x000000030a0a7212 */ /* 0x000fc600078e3cff */
[----:B------:R-:W-:Y:S01]  /*8210*/  IMAD R7, R11, 0x8, R0 ;  /* 0x000000080b077824 */ /* 0x000fe200078e0200 */
[----:B------:R-:W-:Y:S01]  /*8220*/  SHF.L.U32 R4, R10, 0x1f, RZ ;  /* 0x0000001f0a047819 */ /* 0x000fe200000006ff */
[----:B0-----:R-:W-:Y:S06]  /*8230*/  @!P0 BRA `(.L_x_174) ;  /* 0x0000000400808947 */ /* 0x001fec0003800000 */
.L_x_190:
[----:B------:R-:W1:Y:S01]  /*8240*/  SYNCS.PHASECHK.TRANS64.TRYWAIT P0, [R7+URZ], R4 ;  /* 0x00000004070075a7 */ /* 0x000e62000800017f */
[----:B0-----:R-:W-:-:S05]  /*8250*/  VIADD R2, R11, 0x1 ;  /* 0x000000010b027836 */ /* 0x001fca0000000000 */
[----:B------:R-:W-:-:S04]  /*8260*/  ISETP.NE.AND P1, PT, R2, 0x9, PT ;  /* 0x000000090200780c */ /* 0x000fc80003f25270 */
[----:B------:R-:W-:Y:S02]  /*8270*/  SEL R3, RZ, 0x1, P1 ;  /* 0x00000001ff037807 */ /* 0x000fe40000800000 */
[----:B------:R-:W-:Y:S02]  /*8280*/  SEL R9, R2, RZ, P1 ;  /* 0x000000ff02097207 */ /* 0x000fe40000800000 */
[----:B------:R-:W-:-:S03]  /*8290*/  LOP3.LUT R10, R10, R3, RZ, 0x3c, !PT ;  /* 0x000000030a0a7212 */ /* 0x000fc600078e3cff */
[----:B------:R-:W-:Y:S01]  /*82a0*/  IMAD R6, R9, 0x8, R0 ;  /* 0x0000000809067824 */ /* 0x000fe200078e0200 */
[----:B------:R-:W-:Y:S01]  /*82b0*/  SHF.L.U32 R5, R10, 0x1f, RZ ;  /* 0x0000001f0a057819 */ /* 0x000fe200000006ff */
[----:B-1----:R-:W-:Y:S06]  /*82c0*/  @!P0 BRA `(.L_x_175) ;  /* 0x0000000400708947 */ /* 0x002fec0003800000 */
.L_x_191:
[----:B------:R-:W1:Y:S01]  /*82d0*/  SYNCS.PHASECHK.TRANS64.TRYWAIT P0, [R6+URZ], R5 ;  /* 0x00000005060075a7 */ /* 0x000e62000800017f */
[----:B------:R-:W-:-:S05]  /*82e0*/  VIADD R2, R9, 0x1 ;  /* 0x0000000109027836 */ /* 0x000fca0000000000 */
[----:B------:R-:W-:-:S04]  /*82f0*/  ISETP.NE.AND P1, PT, R2, 0x9, PT ;  /* 0x000000090200780c */ /* 0x000fc80003f25270 */
[----:B------:R-:W-:Y:S02]  /*8300*/  SEL R3, RZ, 0x1, P1 ;  /* 0x00000001ff037807 */ /* 0x000fe40000800000 */
[----:B0-----:R-:W-:Y:S02]  /*8310*/  SEL R7, R2, RZ, P1 ;  /* 0x000000ff02077207 */ /* 0x001fe40000800000 */
[----:B------:R-:W-:-:S03]  /*8320*/  LOP3.LUT R10, R10, R3, RZ, 0x3c, !PT ;  /* 0x000000030a0a7212 */ /* 0x000fc600078e3cff */
[----:B------:R-:W-:Y:S01]  /*8330*/  IMAD R9, R7, 0x8, R0 ;  /* 0x0000000807097824 */ /* 0x000fe200078e0200 */
[----:B------:R-:W-:Y:S01]  /*8340*/  SHF.L.U32 R4, R10, 0x1f, RZ ;  /* 0x0000001f0a047819 */ /* 0x000fe200000006ff */
[----:B-1----:R-:W-:Y:S06]  /*8350*/  @!P0 BRA `(.L_x_176) ;  /* 0x0000000400608947 */ /* 0x002fec0003800000 */
.L_x_192:
[----:B------:R-:W1:Y:S01]  /*8360*/  SYNCS.PHASECHK.TRANS64.TRYWAIT P0, [R9+URZ], R4 ;  /* 0x00000004090075a7 */ /* 0x000e62000800017f */
[----:B------:R-:W-:-:S05]  /*8370*/  VIADD R2, R7, 0x1 ;  /* 0x0000000107027836 */ /* 0x000fca0000000000 */
[----:B------:R-:W-:-:S04]  /*8380*/  ISETP.NE.AND P1, PT, R2, 0x9, PT ;  /* 0x000000090200780c */ /* 0x000fc80003f25270 */
[----:B------:R-:W-:Y:S02]  /*8390*/  SEL R3, RZ, 0x1, P1 ;  /* 0x00000001ff037807 */ /* 0x000fe40000800000 */
[----:B------:R-:W-:Y:S02]  /*83a0*/  SEL R7, R2, RZ, P1 ;  /* 0x000000ff02077207 */ /* 0x000fe40000800000 */
[----:B------:R-:W-:-:S03]  /*83b0*/  LOP3.LUT R10, R10, R3, RZ, 0x3c, !PT ;  /* 0x000000030a0a7212 */ /* 0x000fc600078e3cff */
[----:B0-----:R-:W-:Y:S01]  /*83c0*/  IMAD R6, R7, 0x8, R0 ;  /* 0x0000000807067824 */ /* 0x001fe200078e0200 */
[----:B------:R-:W-:Y:S01]  /*83d0*/  SHF.L.U32 R5, R10, 0x1f, RZ ;  /* 0x0000001f0a057819 */ /* 0x000fe200000006ff */
[----:B-1----:R-:W-:Y:S06]  /*83e0*/  @!P0 BRA `(.L_x_177) ;  /* 0x0000000400508947 */ /* 0x002fec0003800000 */
.L_x_193:
        /* <DEDUP_REMOVED lines=9> */
.L_x_194:
[----:B------:R-:W1:Y:S01]  /*8480*/  SYNCS.PHASECHK.TRANS64.TRYWAIT P0, [R9+URZ], R4 ;  /* 0x00000004090075a7 */ /* 0x000e62000800017f */
[----:B------:R-:W-:-:S05]  /*8490*/  VIADD R2, R7, 0x1 ;  /* 0x0000000107027836 */ /* 0x000fca0000000000 */
[----:B------:R-:W-:-:S04]  /*84a0*/  ISETP.NE.AND P1, PT, R2, 0x9, PT ;  /* 0x000000090200780c */ /* 0x000fc80003f25270 */
[----:B------:R-:W-:Y:S02]  /*84b0*/  SEL R3, RZ, 0x1, P1 ;  /* 0x00000001ff037807 */ /* 0x000fe40000800000 */
[----:B------:R-:W-:Y:S02]  /*84c0*/  SEL R7, R2, RZ, P1 ;  /* 0x000000ff02077207 */ /* 0x000fe40000800000 */
[----:B------:R-:W-:-:S03]  /*84d0*/  LOP3.LUT R10, R10, R3, RZ, 0x3c, !PT ;  /* 0x000000030a0a7212 */ /* 0x000fc600078e3cff */
[----:B------:R-:W-:Y:S01]  /*84e0*/  IMAD R8, R7, 0x8, R0 ;  /* 0x0000000807087824 */ /* 0x000fe200078e0200 */
[----:B0-----:R-:W-:Y:S01]  /*84f0*/  SHF.L.U32 R5, R10, 0x1f, RZ ;  /* 0x0000001f0a057819 */ /* 0x001fe200000006ff */
[----:B-1----:R-:W-:Y:S06]  /*8500*/  @!P0 BRA `(.L_x_179) ;  /* 0x0000000400308947 */ /* 0x002fec0003800000 */
.L_x_195:
[----:B------:R-:W1:Y:S01]  /*8510*/  SYNCS.PHASECHK.TRANS64.TRYWAIT P0, [R8+URZ], R5 ;  /* 0x00000005080075a7 */ /* 0x000e62000800017f */
[----:B------:R-:W-:-:S05]  /*8520*/  VIADD R2, R7, 0x1 ;  /* 0x0000000107027836 */ /* 0x000fca0000000000 */
[----:B------:R-:W-:-:S04]  /*8530*/  ISETP.NE.AND P1, PT, R2, 0x9, PT ;  /* 0x000000090200780c */ /* 0x000fc80003f25270 */
[----:B------:R-:W-:Y:S02]  /*8540*/  SEL R3, RZ, 0x1, P1 ;  /* 0x00000001ff037807 */ /* 0x000fe40000800000 */
[----:B------:R-:W-:Y:S02]  /*8550*/  SEL R7, R2, RZ, P1 ;  /* 0x000000ff02077207 */ /* 0x000fe40000800000 */
[----:B0-----:R-:W-:-:S03]  /*8560*/  LOP3.LUT R9, R10, R3, RZ, 0x3c, !PT ;  /* 0x000000030a097212 */ /* 0x001fc600078e3cff */
[----:B------:R-:W-:Y:S01]  /*8570*/  IMAD R11, R7, 0x8, R0 ;  /* 0x00000008070b7824 */ /* 0x000fe200078e0200 */
[----:B------:R-:W-:Y:S01]  /*8580*/  SHF.L.U32 R6, R9, 0x1f, RZ ;  /* 0x0000001f09067819 */ /* 0x000fe200000006ff */
[----:B-1----:R-:W-:Y:S06]  /*8590*/  @!P0 BRA `(.L_x_180) ;  /* 0x0000000400208947 */ /* 0x002fec0003800000 */
.L_x_196:
[----:B------:R-:W1:Y:S01]  /*85a0*/  SYNCS.PHASECHK.TRANS64.TRYWAIT P0, [R11+URZ], R6 ;  /* 0x000000060b0075a7 */ /* 0x000e62000800017f */
[----:B------:R-:W-:-:S05]  /*85b0*/  VIADD R2, R7, 0x1 ;  /* 0x0000000107027836 */ /* 0x000fca0000000000 */
[----:B------:R-:W-:-:S04]  /*85c0*/  ISETP.NE.AND P1, PT, R2, 0x9, PT ;  /* 0x000000090200780c */ /* 0x000fc80003f25270 */
[----:B------:R-:W-:Y:S02]  /*85d0*/  SEL R4, RZ, 0x1, P1 ;  /* 0x00000001ff047807 */ /* 0x000fe40000800000 */
[----:B------:R-:W-:Y:S02]  /*85e0*/  SEL R3, R2, RZ, P1 ;  /* 0x000000ff02037207 */ /* 0x000fe40000800000 */
[----:B------:R-:W-:Y:S01]  /*85f0*/  LOP3.LUT R4, R9, R4, RZ, 0x3c, !PT ;  /* 0x0000000409047212 */ /* 0x000fe200078e3cff */
[----:B-1----:R-:W-:Y:S06]  /*8600*/  @!P0 BRA `(.L_x_181) ;  /* 0x0000000400188947 */ /* 0x002fec0003800000 */
.L_x_197:
[----:B------:R-:W-:Y:S01]  /*8610*/  IMAD R3, R3, 0x8, R0 ;  /* 0x0000000803037824 */ /* 0x000fe200078e0200 */
[----:B------:R-:W-:-:S07]  /*8620*/  SHF.L.U32 R0, R4, 0x1f, RZ ;  /* 0x0000001f04007819 */ /* 0x000fce00000006ff */
.L_x_182:
[----:B--2---:R2:W3:Y:S02]  /*8630*/  SYNCS.PHASECHK.TRANS64.TRYWAIT P0, [R3+URZ], R0 ;  /* 0x00000000030075a7 */ /* 0x0044e4000800017f */
[----:B---3--:R-:W-:Y:S05]  /*8640*/  @!P0 NANOSLEEP.SYNCS 0x989680 ;  /* 0x009896800000895d */ /* 0x008fea0003900000 */
[----:B------:R-:W3:Y:S02]  /*8650*/  @!P0 SYNCS.PHASECHK.TRANS64 P0, [R3+URZ], R0 ;  /* 0x00000000030085a7 */ /* 0x000ee4000800007f */
[----:B---3--:R-:W-:Y:S05]  /*8660*/  @!P0 BRA `(.L_x_182) ;  /* 0xfffffffc00f08947 */ /* 0x008fea000383ffff */
.L_x_172:
[----:B------:R-:W-:Y:S05]  /*8670*/  BSYNC B0 ;  /* 0x0000000000007941 */ /* 0x000fea0003800000 */
.L_x_171:
[----:B------:R-:W-:Y:S05]  /*8680*/  EXIT ;  /* 0x000000000000794d */ /* 0x000fea0003800000 */
.L_x_22:
[----:B-1----:R-:W-:-:S04]  /*8690*/  IMAD.U32 R16, RZ, RZ, UR8 ;  /* 0x00000008ff107e24 */ /* 0x002fc8000f8e00ff */
[----:B------:R1:W4:Y:S03]  /*86a0*/  SYNCS.PHASECHK.TRANS64.TRYWAIT P1, [R16+URZ], R13 ;  /* 0x0000000d100075a7 */ /* 0x000326000802017f */
[----:B----4-:R-:W-:Y:S05]  /*86b0*/  @!P1 NANOSLEEP.SYNCS 0x989680 ;  /* 0x009896800000995d */ /* 0x010fea0003900000 */
[----:B------:R-:W4:Y:S02]  /*86c0*/  @!P1 SYNCS.PHASECHK.TRANS64 P1, [R16+URZ], R13 ;  /* 0x0000000d100095a7 */ /* 0x000f24000802007f */
[----:B----4-:R-:W-:Y:S05]  /*86d0*/  @!P1 BRA `(.L_x_22) ;  /* 0xfffffffc00ec9947 */ /* 0x010fea000383ffff */
[----:B------:R-:W-:Y:S05]  /*86e0*/  BRA `(.L_x_21) ;  /* 0xffffff8c00fc7947 */ /* 0x000fea000383ffff */
.L_x_159:
[----:B------:R-:W-:Y:S01]  /*86f0*/  BSSY B1, `(.L_x_183) ;  /* 0x0000006000017945 */ /* 0x000fe20003800000 */
[----:B------:R-:W-:-:S07]  /*8700*/  IMAD.MOV.U32 R7, RZ, RZ, -0x1 ;  /* 0xffffffffff077424 */ /* 0x000fce00078e00ff */
[----:B------:R-:W-:Y:S05]  /*8710*/  WARPSYNC.COLLECTIVE R7, `(.L_x_184) ;  /* 0x00000000070c7348 */ /* 0x000fea0003c00000 */
[----:B------:R-:W-:Y:S02]  /*8720*/  ELECT P0, UR62, PT ;  /* 0x00000000003e782f */ /* 0x000fe40003800000 */
[----:B------:R-:W-:Y:S01]  /*8730*/  MOV R7, UR62 ;  /* 0x0000003e00077c02 */ /* 0x000fe20008000f00 */
[----:B------:R-:W-:Y:S10]  /*8740*/  ENDCOLLECTIVE ;  /* 0x000000000000791b */ /* 0x000ff40003800000 */
.L_x_184:
[----:B------:R-:W-:Y:S05]  /*8750*/  BSYNC B1 ;  /* 0x0000000000017941 */ /* 0x000fea0003800000 */
.L_x_183:
[----:B------:R-:W-:Y:S05]  /*8760*/  BRA `(.L_x_185) ;  /* 0xffffffec00707947 */ /* 0x000fea000383ffff */
.L_x_162:
[----:B-1----:R1:W2:Y:S02]  /*8770*/  SYNCS.PHASECHK.TRANS64.TRYWAIT P0, [R23+URZ+0x48], R8 ;  /* 0x00004808170075a7 */ /* 0x0022a4000800017f */
[----:B--2---:R-:W-:Y:S05]  /*8780*/  @!P0 NANOSLEEP.SYNCS 0x989680 ;  /* 0x009896800000895d */ /* 0x004fea0003900000 */
[----:B------:R-:W2:Y:S02]  /*8790*/  @!P0 SYNCS.PHASECHK.TRANS64 P0, [R23+URZ+0x48], R8 ;  /* 0x00004808170085a7 */ /* 0x000ea4000800007f */
[----:B--2---:R-:W-:Y:S05]  /*87a0*/  @!P0 BRA `(.L_x_162) ;  /* 0xfffffffc00f08947 */ /* 0x004fea000383ffff */
[----:B------:R-:W-:Y:S05]  /*87b0*/  BRA `(.L_x_186) ;  /* 0xffffffec00ac7947 */ /* 0x000fea000383ffff */
.L_x_170:
[----:B------:R-:W-:Y:S01]  /*87c0*/  BSSY B0, `(.L_x_187) ;  /* 0x0000006000007945 */ /* 0x000fe20003800000 */
[----:B------:R-:W-:-:S07]  /*87d0*/  IMAD.MOV.U32 R7, RZ, RZ, -0x1 ;  /* 0xffffffffff077424 */ /* 0x000fce00078e00ff */
[----:B------:R-:W-:Y:S05]  /*87e0*/  WARPSYNC.COLLECTIVE R7, `(.L_x_188) ;  /* 0x00000000070c7348 */ /* 0x000fea0003c00000 */
[----:B------:R-:W-:Y:S02]  /*87f0*/  ELECT P0, UR62, PT ;  /* 0x00000000003e782f */ /* 0x000fe40003800000 */
[----:B------:R-:W-:Y:S01]  /*8800*/  MOV R7, UR62 ;  /* 0x0000003e00077c02 */ /* 0x000fe20008000f00 */
[----:B------:R-:W-:Y:S10]  /*8810*/  ENDCOLLECTIVE ;  /* 0x000000000000791b */ /* 0x000ff40003800000 */
.L_x_188:
[----:B------:R-:W-:Y:S05]  /*8820*/  BSYNC B0 ;  /* 0x0000000000007941 */ /* 0x000fea0003800000 */
.L_x_187:
[----:B------:R-:W-:Y:S05]  /*8830*/  BRA `(.L_x_189) ;  /* 0xfffffff8002c7947 */ /* 0x000fea000383ffff */
.L_x_174:
[----:B0-----:R0:W1:Y:S02]  /*8840*/  SYNCS.PHASECHK.TRANS64.TRYWAIT P0, [R5+URZ], R2 ;  /* 0x00000002050075a7 */ /* 0x001064000800017f */
[----:B-1----:R-:W-:Y:S05]  /*8850*/  @!P0 NANOSLEEP.SYNCS 0x989680 ;  /* 0x009896800000895d */ /* 0x002fea0003900000 */
[----:B------:R-:W1:Y:S02]  /*8860*/  @!P0 SYNCS.PHASECHK.TRANS64 P0, [R5+URZ], R2 ;  /* 0x00000002050085a7 */ /* 0x000e64000800007f */
[----:B-1----:R-:W-:Y:S05]  /*8870*/  @!P0 BRA `(.L_x_174) ;  /* 0xfffffffc00f08947 */ /* 0x002fea000383ffff */
[----:B------:R-:W-:Y:S05]  /*8880*/  BRA `(.L_x_190) ;  /* 0xfffffff8006c7947 */ /* 0x000fea000383ffff */
.L_x_175:
[----:B0-----:R0:W1:Y:S02]  /*8890*/  SYNCS.PHASECHK.TRANS64.TRYWAIT P0, [R7+URZ], R4 ;  /* 0x00000004070075a7 */ /* 0x001064000800017f */
[----:B-1----:R-:W-:Y:S05]  /*88a0*/  @!P0 NANOSLEEP.SYNCS 0x989680 ;  /* 0x009896800000895d */ /* 0x002fea0003900000 */
[----:B------:R-:W1:Y:S02]  /*88b0*/  @!P0 SYNCS.PHASECHK.TRANS64 P0, [R7+URZ], R4 ;  /* 0x00000004070085a7 */ /* 0x000e64000800007f */
[----:B-1----:R-:W-:Y:S05]  /*88c0*/  @!P0 BRA `(.L_x_175) ;  /* 0xfffffffc00f08947 */ /* 0x002fea000383ffff */
[----:B------:R-:W-:Y:S05]  /*88d0*/  BRA `(.L_x_191) ;  /* 0xfffffff8007c7947 */ /* 0x000fea000383ffff */
.L_x_176:
[----:B0-----:R0:W1:Y:S02]  /*88e0*/  SYNCS.PHASECHK.TRANS64.TRYWAIT P0, [R6+URZ], R5 ;  /* 0x00000005060075a7 */ /* 0x001064000800017f */
[----:B-1----:R-:W-:Y:S05]  /*88f0*/  @!P0 NANOSLEEP.SYNCS 0x989680 ;  /* 0x009896800000895d */ /* 0x002fea0003900000 */
[----:B------:R-:W1:Y:S02]  /*8900*/  @!P0 SYNCS.PHASECHK.TRANS64 P0, [R6+URZ], R5 ;  /* 0x00000005060085a7 */ /* 0x000e64000800007f */
[----:B-1----:R-:W-:Y:S05]  /*8910*/  @!P0 BRA `(.L_x_176) ;  /* 0xfffffffc00f08947 */ /* 0x002fea000383ffff */
[----:B------:R-:W-:Y:S05]  /*8920*/  BRA `(.L_x_192) ;  /* 0xfffffff8008c7947 */ /* 0x000fea000383ffff */
.L_x_177:
[----:B0-----:R0:W1:Y:S02]  /*8930*/  SYNCS.PHASECHK.TRANS64.TRYWAIT P0, [R9+URZ], R4 ;  /* 0x00000004090075a7 */ /* 0x001064000800017f */
[----:B-1----:R-:W-:Y:S05]  /*8940*/  @!P0 NANOSLEEP.SYNCS 0x989680 ;  /* 0x009896800000895d */ /* 0x002fea0003900000 */
[----:B------:R-:W1:Y:S02]  /*8950*/  @!P0 SYNCS.PHASECHK.TRANS64 P0, [R9+URZ], R4 ;  /* 0x00000004090085a7 */ /* 0x000e64000800007f */
[----:B-1----:R-:W-:Y:S05]  /*8960*/  @!P0 BRA `(.L_x_177) ;  /* 0xfffffffc00f08947 */ /* 0x002fea000383ffff */
[----:B------:R-:W-:Y:S05]  /*8970*/  BRA `(.L_x_193) ;  /* 0xfffffff8009c7947 */ /* 0x000fea000383ffff */
.L_x_178:
[----:B0-----:R0:W1:Y:S02]  /*8980*/  SYNCS.PHASECHK.TRANS64.TRYWAIT P0, [R6+URZ], R5 ;  /* 0x00000005060075a7 */ /* 0x001064000800017f */
[----:B-1----:R-:W-:Y:S05]  /*8990*/  @!P0 NANOSLEEP.SYNCS 0x989680 ;  /* 0x009896800000895d */ /* 0x002fea0003900000 */
[----:B------:R-:W1:Y:S02]  /*89a0*/  @!P0 SYNCS.PHASECHK.TRANS64 P0, [R6+URZ], R5 ;  /* 0x00000005060085a7 */ /* 0x000e64000800007f */
[----:B-1----:R-:W-:Y:S05]  /*89b0*/  @!P0 BRA `(.L_x_178) ;  /* 0xfffffffc00f08947 */ /* 0x002fea000383ffff */
[----:B------:R-:W-:Y:S05]  /*89c0*/  BRA `(.L_x_194) ;  /* 0xfffffff800ac7947 */ /* 0x000fea000383ffff */
.L_x_179:
[----:B0-----:R0:W1:Y:S02]  /*89d0*/  SYNCS.PHASECHK.TRANS64.TRYWAIT P0, [R9+URZ], R4 ;  /* 0x00000004090075a7 */ /* 0x001064000800017f */
[----:B-1----:R-:W-:Y:S05]  /*89e0*/  @!P0 NANOSLEEP.SYNCS 0x989680 ;  /* 0x009896800000895d */ /* 0x002fea0003900000 */
[----:B------:R-:W1:Y:S02]  /*89f0*/  @!P0 SYNCS.PHASECHK.TRANS64 P0, [R9+URZ], R4 ;  /* 0x00000004090085a7 */ /* 0x000e64000800007f */
[----:B-1----:R-:W-:Y:S05]  /*8a00*/  @!P0 BRA `(.L_x_179) ;  /* 0xfffffffc00f08947 */ /* 0x002fea000383ffff */
[----:B------:R-:W-:Y:S05]  /*8a10*/  BRA `(.L_x_195) ;  /* 0xfffffff800bc7947 */ /* 0x000fea000383ffff */
.L_x_180:
[----:B0-----:R0:W1:Y:S02]  /*8a20*/  SYNCS.PHASECHK.TRANS64.TRYWAIT P0, [R8+URZ], R5 ;  /* 0x00000005080075a7 */ /* 0x001064000800017f */
[----:B-1----:R-:W-:Y:S05]  /*8a30*/  @!P0 NANOSLEEP.SYNCS 0x989680 ;  /* 0x009896800000895d */ /* 0x002fea0003900000 */
[----:B------:R-:W1:Y:S02]  /*8a40*/  @!P0 SYNCS.PHASECHK.TRANS64 P0, [R8+URZ], R5 ;  /* 0x00000005080085a7 */ /* 0x000e64000800007f */
[----:B-1----:R-:W-:Y:S05]  /*8a50*/  @!P0 BRA `(.L_x_180) ;  /* 0xfffffffc00f08947 */ /* 0x002fea000383ffff */
[----:B------:R-:W-:Y:S05]  /*8a60*/  BRA `(.L_x_196) ;  /* 0xfffffff800cc7947 */ /* 0x000fea000383ffff */
.L_x_181:
[----:B-1----:R1:W2:Y:S02]  /*8a70*/  SYNCS.PHASECHK.TRANS64.TRYWAIT P0, [R11+URZ], R6 ;  /* 0x000000060b0075a7 */ /* 0x0022a4000800017f */
[----:B--2---:R-:W-:Y:S05]  /*8a80*/  @!P0 NANOSLEEP.SYNCS 0x989680 ;  /* 0x009896800000895d */ /* 0x004fea0003900000 */
[----:B------:R-:W2:Y:S02]  /*8a90*/  @!P0 SYNCS.PHASECHK.TRANS64 P0, [R11+URZ], R6 ;  /* 0x000000060b0085a7 */ /* 0x000ea4000800007f */
[----:B--2---:R-:W-:Y:S05]  /*8aa0*/  @!P0 BRA `(.L_x_181) ;  /* 0xfffffffc00f08947 */ /* 0x004fea000383ffff */
[----:B------:R-:W-:Y:S05]  /*8ab0*/  BRA `(.L_x_197) ;  /* 0xfffffff800d47947 */ /* 0x000fea000383ffff */
.L_x_198:
[----:B------:R-:W-:-:S00]  /*8ac0*/  BRA `(.L_x_198) ;  /* 0xfffffffc00fc7947 */ /* 0x000fc0000383ffff */
[----:B------:R-:W-:-:S00]  /*8ad0*/  NOP ;  /* 0x0000000000007918 */ /* 0x000fc00000000000 */
        /* <DEDUP_REMOVED lines=10> */
.L_x_199:


//--------------------- .nv.shared._ZN7cutlass13device_kernelINS_4gemm6kernel13GemmUniversalIN4cute5tupleIJiiiiEEENS1_10collective13CollectiveMmaINS1_40MainloopSm90TmaGmmaWarpSpecializedSparseILi9ENS5_IJNS4_1CILi1EEENSA_ILi2EEESB_EEENS1_35KernelTmaWarpSpecializedCooperativeEEENS5_IJNSA_ILi128EEESG_NSA_ILi64EEEEEENS_6half_tENS5_IJNS4_6LayoutINS5_IJiNS5_IJSC_iEEEiEEENS5_IJlNS5_IJSB_SC_EEElEEEEENSK_INS5_IJNS5_IJNS5_IJNSA_ILi8EEESC_NSA_ILi4EEEEEEiEEENS5_IJNS5_IJNSA_ILi16EEESC_SC_EEEiEEEiEEENS5_IJNS5_IJNS5_IJSH_SU_NSA_ILi1024EEEEEENSA_ILi4096EEEEEENS5_IJNS5_IJSB_NSA_ILi512EEENSA_ILi32EEEEEElEEElEEEEEEEESJ_NS5_IJlSB_lEEENS4_8TiledMMAINS4_8MMA_AtomIJNS4_4SM904GMMA6SPARSE27GMMA_64x128x32_F32F16F16_SSILNS1D_5MajorE0ELS1G_0ELNS1D_7ScaleInE1ELS1H_1ELNS1D_9SparseSelE0EEEEEENSK_INS5_IJSC_SB_SB_EEENS5_IJSB_NSA_ILi0EEES1M_EEEEENS5_IJNS4_10UnderscoreES1P_S1P_EEEEENS4_23SM90_TMA_LOAD_MULTICASTENS4_14ComposedLayoutINS4_7SwizzleILi2ELi4ELi3EEENS4_25smem_sparse_ptr_flag_bitsILi2ELi16EEENSK_INS5_IJNS5_IJSB_SQ_EEENS5_IJSC_S13_EEEEEENS5_IJNS5_IJS1M_SH_EEESN_EEEEEEEvNS4_8identityENS4_13SM90_TMA_LOADENS1T_INS1U_ILi3ELi4ELi3EEENS4_18smem_ptr_flag_bitsILi16EEENSK_INS5_IJSQ_SH_EEENS5_IJSH_SB_EEEEEEEvS25_EENS_8epilogue10collective6detail29Sm90TmaWarpSpecializedAdapterINS2G_15DefaultEpilogueIfNS5_IJSB_llEEES2K_NS2F_6thread17LinearCombinationIfLi1EffLNS2L_9ScaleType4KindE0ELNS_15FloatRoundStyleE2EfEENS1_15EpilogueDefaultEEEEEvvEEEEvNT_6ParamsE --------------------------
	.section	.nv.shared._ZN7cutlass13device_kernelINS_4gemm6kernel13GemmUniversalIN4cute5tupleIJiiiiEEENS1_10collective13CollectiveMmaINS1_40MainloopSm90TmaGmmaWarpSpecializedSparseILi9ENS5_IJNS4_1CILi1EEENSA_ILi2EEESB_EEENS1_35KernelTmaWarpSpecializedCooperativeEEENS5_IJNSA_ILi128EEESG_NSA_ILi64EEEEEENS_6half_tENS5_IJNS4_6LayoutINS5_IJiNS5_IJSC_iEEEiEEENS5_IJlNS5_IJSB_SC_EEElEEEEENSK_INS5_IJNS5_IJNS5_IJNSA_ILi8EEESC_NSA_ILi4EEEEEEiEEENS5_IJNS5_IJNSA_ILi16EEESC_SC_EEEiEEEiEEENS5_IJNS5_IJNS5_IJSH_SU_NSA_ILi1024EEEEEENSA_ILi4096EEEEEENS5_IJNS5_IJSB_NSA_ILi512EEENSA_ILi32EEEEEElEEElEEEEEEEESJ_NS5_IJlSB_lEEENS4_8TiledMMAINS4_8MMA_AtomIJNS4_4SM904GMMA6SPARSE27GMMA_64x128x32_F32F16F16_SSILNS1D_5MajorE0ELS1G_0ELNS1D_7ScaleInE1ELS1H_1ELNS1D_9SparseSelE0EEEEEENSK_INS5_IJSC_SB_SB_EEENS5_IJSB_NSA_ILi0EEES1M_EEEEENS5_IJNS4_10UnderscoreES1P_S1P_EEEEENS4_23SM90_TMA_LOAD_MULTICASTENS4_14ComposedLayoutINS4_7SwizzleILi2ELi4ELi3EEENS4_25smem_sparse_ptr_flag_bitsILi2ELi16EEENSK_INS5_IJNS5_IJSB_SQ_EEENS5_IJSC_S13_EEEEEENS5_IJNS5_IJS1M_SH_EEESN_EEEEEEEvNS4_8identityENS4_13SM90_TMA_LOADENS1T_INS1U_ILi3ELi4ELi3EEENS4_18smem_ptr_flag_bitsILi16EEENSK_INS5_IJSQ_SH_EEENS5_IJSH_SB_EEEEEEEvS25_EENS_8epilogue10collective6detail29Sm90TmaWarpSpecializedAdapterINS2G_15DefaultEpilogueIfNS5_IJSB_llEEES2K_NS2F_6thread17LinearCombinationIfLi1EffLNS2L_9ScaleType4KindE0ELNS_15FloatRoundStyleE2EfEENS1_15EpilogueDefaultEEEEEvvEEEEvNT_6ParamsE,"aw",@nobits
	.sectionflags	@""
	.align	16
	.zero		1024


//--------------------- .nv.shared.reserved.0     --------------------------
	.section	.nv.shared.reserved.0,"aw",@nobits
	.weak		__nv_reservedSMEM_offset_0_alias
	.size		__nv_reservedSMEM_offset_0_alias, 0, 0
	.other		__nv_reservedSMEM_offset_0_alias,@"STO_CUDA_RESERVED_SHARED STV_DEFAULT"
__nv_reservedSMEM_offset_0_alias:
	.zero		0


//--------------------- .nv.global                --------------------------
	.section	.nv.global,"aw",@nobits
.nv.global:
	.type		_ZN39_INTERNAL_d2651eb8_4_k_cu_1674a5f5_29834cute1_E,@object
	.size		_ZN39_INTERNAL_d2651eb8_4_k_cu_1674a5f5_29834cute1_E,(_ZN39_INTERNAL_d2651eb8_4_k_cu_1674a5f5_29834cuda3std3__45__cpo6cbeginE - _ZN39_INTERNAL_d2651eb8_4_k_cu_1674a5f5_29834cute1_E)
_ZN39_INTERNAL_d2651eb8_4_k_cu_1674a5f5_29834cute1_E:
	.zero		1
	.type		_ZN39_INTERNAL_d2651eb8_4_k_cu_1674a5f5_29834cuda3std3__45__cpo6cbeginE,@object
	.size		_ZN39_INTERNAL_d2651eb8_4_k_cu_1674a5f5_29834cuda3std3__45__cpo6cbeginE,(_ZN39_INTERNAL_d2651eb8_4_k_cu_1674a5f5_29834cuda3std3__48in_placeE - _ZN39_INTERNAL_d2651eb8_4_k_cu_1674a5f5_29834cuda3std3__45__cpo6cbeginE)
_ZN39_INTERNAL_d2651eb8_4_k_cu_1674a5f5_29834cuda3std3__45__cpo6cbeginE:
	.zero		1
	.type		_ZN39_INTERNAL_d2651eb8_4_k_cu_1674a5f5_29834cuda3std3__48in_placeE,@object
	.size		_ZN39_INTERNAL_d2651eb8_4_k_cu_1674a5f5_29834cuda3std3__48in_placeE,(_ZN39_INTERNAL_d2651eb8_4_k_cu_1674a5f5_29834cuda3std6ranges3__45__cpo9iter_moveE - _ZN39_INTERNAL_d2651eb8_4_k_cu_1674a5f5_29834cuda3std3__48in_placeE)
_ZN39_INTERNAL_d2651eb8_4_k_cu_1674a5f5_29834cuda3std3__48in_placeE:
	.zero		1
	.type		_ZN39_INTERNAL_d2651eb8_4_k_cu_1674a5f5_29834cuda3std6ranges3__45__cpo9iter_moveE,@object
	.size		_ZN39_INTERNAL_d2651eb8_4_k_cu_1674a5f5_29834cuda3std6ranges3__45__cpo9iter_moveE,(_ZN39_INTERNAL_d2651eb8_4_k_cu_1674a5f5_29834cuda3std3__45__cpo5beginE - _ZN39_INTERNAL_d2651eb8_4_k_cu_1674a5f5_29834cuda3std6ranges3__45__cpo9iter_moveE)
_ZN39_INTERNAL_d2651eb8_4_k_cu_1674a5f5_29834cuda3std6ranges3__45__cpo9iter_moveE:
	.zero		1
	.type		_ZN39_INTERNAL_d2651eb8_4_k_cu_1674a5f5_29834cuda3std3__45__cpo5beginE,@object
	.size		_ZN39_INTERNAL_d2651eb8_4_k_cu_1674a5f5_29834cuda3std3__45__cpo5beginE,(_ZN39_INTERNAL_d2651eb8_4_k_cu_1674a5f5_29834cuda3std3__441_GLOBAL__N__d2651eb8_4_k_cu_1674a5f5_29836ignoreE - _ZN39_INTERNAL_d2651eb8_4_k_cu_1674a5f5_29834cuda3std3__45__cpo5beginE)
_ZN39_INTERNAL_d2651eb8_4_k_cu_1674a5f5_29834cuda3std3__45__cpo5beginE:
	.zero		1
	.type		_ZN39_INTERNAL_d2651eb8_4_k_cu_1674a5f5_29834cuda3std3__441_GLOBAL__N__d2651eb8_4_k_cu_1674a5f5_29836ignoreE,@object
	.size		_ZN39_INTERNAL_d2651eb8_4_k_cu_1674a5f5_29834cuda3std3__441_GLOBAL__N__d2651eb8_4_k_cu_1674a5f5_29836ignoreE,(_ZN39_INTERNAL_d2651eb8_4_k_cu_1674a5f5_29834cute7productE - _ZN39_INTERNAL_d2651eb8_4_k_cu_1674a5f5_29834cuda3std3__441_GLOBAL__N__d2651eb8_4_k_cu_1674a5f5_29836ignoreE)
_ZN39_INTERNAL_d2651eb8_4_k_cu_1674a5f5_29834cuda3std3__441_GLOBAL__N__d2651eb8_4_k_cu_1674a5f5_29836ignoreE:
	.zero		1
	.type		_ZN39_INTERNAL_d2651eb8_4_k_cu_1674a5f5_29834cute7productE,@object
	.size		_ZN39_INTERNAL_d2651eb8_4_k_cu_1674a5f5_29834cute7productE,(_ZN39_INTERNAL_d2651eb8_4_k_cu_1674a5f5_29834cuda3std3__45__cpo3endE - _ZN39_INTERNAL_d2651eb8_4_k_cu_1674a5f5_29834cute7productE)
_ZN39_INTERNAL_d2651eb8_4_k_cu_1674a5f5_29834cute7productE:
	.zero		1
	.type		_ZN39_INTERNAL_d2651eb8_4_k_cu_1674a5f5_29834cuda3std3__45__cpo3endE,@object
	.size		_ZN39_INTERNAL_d2651eb8_4_k_cu_1674a5f5_29834cuda3std3__45__cpo3endE,(_ZN39_INTERNAL_d2651eb8_4_k_cu_1674a5f5_29834cuda3std3__419piecewise_constructE - _ZN39_INTERNAL_d2651eb8_4_k_cu_1674a5f5_29834cuda3std3__45__cpo3endE)
_ZN39_INTERNAL_d2651eb8_4_k_cu_1674a5f5_29834cuda3std3__45__cpo3endE:
	.zero		1
	.type		_ZN39_INTERNAL_d2651eb8_4_k_cu_1674a5f5_29834cuda3std3__419piecewise_constructE,@object
	.size		_ZN39_INTERNAL_d2651eb8_4_k_cu_1674a5f5_29834cuda3std3__419piecewise_constructE,(_ZN39_INTERNAL_d2651eb8_4_k_cu_1674a5f5_29834cuda3std3__45__cpo4cendE - _ZN39_INTERNAL_d2651eb8_4_k_cu_1674a5f5_29834cuda3std3__419piecewise_constructE)
_ZN39_INTERNAL_d2651eb8_4_k_cu_1674a5f5_29834cuda3std3__419piecewise_constructE:
	.zero		1
	.type		_ZN39_INTERNAL_d2651eb8_4_k_cu_1674a5f5_29834cuda3std3__45__cpo4cendE,@object
	.size		_ZN39_INTERNAL_d2651eb8_4_k_cu_1674a5f5_29834cuda3std3__45__cpo4cendE,(_ZN39_INTERNAL_d2651eb8_4_k_cu_1674a5f5_29834cuda3std6ranges3__45__cpo4swapE - _ZN39_INTERNAL_d2651eb8_4_k_cu_1674a5f5_29834cuda3std3__45__cpo4cendE)
_ZN39_INTERNAL_d2651eb8_4_k_cu_1674a5f5_29834cuda3std3__45__cpo4cendE:
	.zero		1
	.type		_ZN39_INTERNAL_d2651eb8_4_k_cu_1674a5f5_29834cuda3std6ranges3__45__cpo4swapE,@object
	.size		_ZN39_INTERNAL_d2651eb8_4_k_cu_1674a5f5_29834cuda3std6ranges3__45__cpo4swapE,(.L_7 - _ZN39_INTERNAL_d2651eb8_4_k_cu_1674a5f5_29834cuda3std6ranges3__45__cpo4swapE)
_ZN39_INTERNAL_d2651eb8_4_k_cu_1674a5f5_29834cuda3std6ranges3__45__cpo4swapE:
	.zero		1
.L_7:


//--------------------- .nv.constant0._ZN7cutlass13device_kernelINS_4gemm6kernel13GemmUniversalIN4cute5tupleIJiiiiEEENS1_10collective13CollectiveMmaINS1_40MainloopSm90TmaGmmaWarpSpecializedSparseILi9ENS5_IJNS4_1CILi1EEENSA_ILi2EEESB_EEENS1_35KernelTmaWarpSpecializedCooperativeEEENS5_IJNSA_ILi128EEESG_NSA_ILi64EEEEEENS_6half_tENS5_IJNS4_6LayoutINS5_IJiNS5_IJSC_iEEEiEEENS5_IJlNS5_IJSB_SC_EEElEEEEENSK_INS5_IJNS5_IJNS5_IJNSA_ILi8EEESC_NSA_ILi4EEEEEEiEEENS5_IJNS5_IJNSA_ILi16EEESC_SC_EEEiEEEiEEENS5_IJNS5_IJNS5_IJSH_SU_NSA_ILi1024EEEEEENSA_ILi4096EEEEEENS5_IJNS5_IJSB_NSA_ILi512EEENSA_ILi32EEEEEElEEElEEEEEEEESJ_NS5_IJlSB_lEEENS4_8TiledMMAINS4_8MMA_AtomIJNS4_4SM904GMMA6SPARSE27GMMA_64x128x32_F32F16F16_SSILNS1D_5MajorE0ELS1G_0ELNS1D_7ScaleInE1ELS1H_1ELNS1D_9SparseSelE0EEEEEENSK_INS5_IJSC_SB_SB_EEENS5_IJSB_NSA_ILi0EEES1M_EEEEENS5_IJNS4_10UnderscoreES1P_S1P_EEEEENS4_23SM90_TMA_LOAD_MULTICASTENS4_14ComposedLayoutINS4_7SwizzleILi2ELi4ELi3EEENS4_25smem_sparse_ptr_flag_bitsILi2ELi16EEENSK_INS5_IJNS5_IJSB_SQ_EEENS5_IJSC_S13_EEEEEENS5_IJNS5_IJS1M_SH_EEESN_EEEEEEEvNS4_8identityENS4_13SM90_TMA_LOADENS1T_INS1U_ILi3ELi4ELi3EEENS4_18smem_ptr_flag_bitsILi16EEENSK_INS5_IJSQ_SH_EEENS5_IJSH_SB_EEEEEEEvS25_EENS_8epilogue10collective6detail29Sm90TmaWarpSpecializedAdapterINS2G_15DefaultEpilogueIfNS5_IJSB_llEEES2K_NS2F_6thread17LinearCombinationIfLi1EffLNS2L_9ScaleType4KindE0ELNS_15FloatRoundStyleE2EfEENS1_15EpilogueDefaultEEEEEvvEEEEvNT_6ParamsE --------------------------
	.section	.nv.constant0._ZN7cutlass13device_kernelINS_4gemm6kernel13GemmUniversalIN4cute5tupleIJiiiiEEENS1_10collective13CollectiveMmaINS1_40MainloopSm90TmaGmmaWarpSpecializedSparseILi9ENS5_IJNS4_1CILi1EEENSA_ILi2EEESB_EEENS1_35KernelTmaWarpSpecializedCooperativeEEENS5_IJNSA_ILi128EEESG_NSA_ILi64EEEEEENS_6half_tENS5_IJNS4_6LayoutINS5_IJiNS5_IJSC_iEEEiEEENS5_IJlNS5_IJSB_SC_EEElEEEEENSK_INS5_IJNS5_IJNS5_IJNSA_ILi8EEESC_NSA_ILi4EEEEEEiEEENS5_IJNS5_IJNSA_ILi16EEESC_SC_EEEiEEEiEEENS5_IJNS5_IJNS5_IJSH_SU_NSA_ILi1024EEEEEENSA_ILi4096EEEEEENS5_IJNS5_IJSB_NSA_ILi512EEENSA_ILi32EEEEEElEEElEEEEEEEESJ_NS5_IJlSB_lEEENS4_8TiledMMAINS4_8MMA_AtomIJNS4_4SM904GMMA6SPARSE27GMMA_64x128x32_F32F16F16_SSILNS1D_5MajorE0ELS1G_0ELNS1D_7ScaleInE1ELS1H_1ELNS1D_9SparseSelE0EEEEEENSK_INS5_IJSC_SB_SB_EEENS5_IJSB_NSA_ILi0EEES1M_EEEEENS5_IJNS4_10UnderscoreES1P_S1P_EEEEENS4_23SM90_TMA_LOAD_MULTICASTENS4_14ComposedLayoutINS4_7SwizzleILi2ELi4ELi3EEENS4_25smem_sparse_ptr_flag_bitsILi2ELi16EEENSK_INS5_IJNS5_IJSB_SQ_EEENS5_IJSC_S13_EEEEEENS5_IJNS5_IJS1M_SH_EEESN_EEEEEEEvNS4_8identityENS4_13SM90_TMA_LOADENS1T_INS1U_ILi3ELi4ELi3EEENS4_18smem_ptr_flag_bitsILi16EEENSK_INS5_IJSQ_SH_EEENS5_IJSH_SB_EEEEEEEvS25_EENS_8epilogue10collective6detail29Sm90TmaWarpSpecializedAdapterINS2G_15DefaultEpilogueIfNS5_IJSB_llEEES2K_NS2F_6thread17LinearCombinationIfLi1EffLNS2L_9ScaleType4KindE0ELNS_15FloatRoundStyleE2EfEENS1_15EpilogueDefaultEEEEEvvEEEEvNT_6ParamsE,"a",@progbits
	.sectionflags	@""
	.align	4
.nv.constant0._ZN7cutlass13device_kernelINS_4gemm6kernel13GemmUniversalIN4cute5tupleIJiiiiEEENS1_10collective13CollectiveMmaINS1_40MainloopSm90TmaGmmaWarpSpecializedSparseILi9ENS5_IJNS4_1CILi1EEENSA_ILi2EEESB_EEENS1_35KernelTmaWarpSpecializedCooperativeEEENS5_IJNSA_ILi128EEESG_NSA_ILi64EEEEEENS_6half_tENS5_IJNS4_6LayoutINS5_IJiNS5_IJSC_iEEEiEEENS5_IJlNS5_IJSB_SC_EEElEEEEENSK_INS5_IJNS5_IJNS5_IJNSA_ILi8EEESC_NSA_ILi4EEEEEEiEEENS5_IJNS5_IJNSA_ILi16EEESC_SC_EEEiEEEiEEENS5_IJNS5_IJNS5_IJSH_SU_NSA_ILi1024EEEEEENSA_ILi4096EEEEEENS5_IJNS5_IJSB_NSA_ILi512EEENSA_ILi32EEEEEElEEElEEEEEEEESJ_NS5_IJlSB_lEEENS4_8TiledMMAINS4_8MMA_AtomIJNS4_4SM904GMMA6SPARSE27GMMA_64x128x32_F32F16F16_SSILNS1D_5MajorE0ELS1G_0ELNS1D_7ScaleInE1ELS1H_1ELNS1D_9SparseSelE0EEEEEENSK_INS5_IJSC_SB_SB_EEENS5_IJSB_NSA_ILi0EEES1M_EEEEENS5_IJNS4_10UnderscoreES1P_S1P_EEEEENS4_23SM90_TMA_LOAD_MULTICASTENS4_14ComposedLayoutINS4_7SwizzleILi2ELi4ELi3EEENS4_25smem_sparse_ptr_flag_bitsILi2ELi16EEENSK_INS5_IJNS5_IJSB_SQ_EEENS5_IJSC_S13_EEEEEENS5_IJNS5_IJS1M_SH_EEESN_EEEEEEEvNS4_8identityENS4_13SM90_TMA_LOADENS1T_INS1U_ILi3ELi4ELi3EEENS4_18smem_ptr_flag_bitsILi16EEENSK_INS5_IJSQ_SH_EEENS5_IJSH_SB_EEEEEEEvS25_EENS_8epilogue10collective6detail29Sm90TmaWarpSpecializedAdapterINS2G_15DefaultEpilogueIfNS5_IJSB_llEEES2K_NS2F_6thread17LinearCombinationIfLi1EffLNS2L_9ScaleType4KindE0ELNS_15FloatRoundStyleE2EfEENS1_15EpilogueDefaultEEEEEvvEEEEvNT_6ParamsE:
	.zero		1920


//--------------------- SYMBOLS --------------------------

	.type		.nv.reservedSmem.offset0,@object
	.size		.nv.reservedSmem.offset0,0x4
